//
// Generated by NVIDIA NVVM Compiler
//
// Compiler Build ID: CL-36424714
// Cuda compilation tools, release 13.0, V13.0.88
// Based on NVVM 20.0.0
//

.version 9.0
.target sm_100
.address_size 64

	// .globl	_Z13simulateIsingPsS_i
.extern .func  (.param .b32 func_retval0) vprintf
(
	.param .b64 vprintf_param_0,
	.param .b64 vprintf_param_1
)
;
// _ZZ17detectStableStatePsS_iE5shArr has been demoted
.global .align 1 .b8 $str[5] = {37, 104, 100, 32};
.global .align 1 .b8 $str$1[6] = {32, 37, 104, 100, 32};
.global .align 1 .b8 $str$2[2] = {10};

.visible .entry _Z13simulateIsingPsS_i(
	.param .u64 .ptr .align 1 _Z13simulateIsingPsS_i_param_0,
	.param .u64 .ptr .align 1 _Z13simulateIsingPsS_i_param_1,
	.param .u32 _Z13simulateIsingPsS_i_param_2
)
{
	.reg .pred 	%p<3>;
	.reg .b16 	%rs<11>;
	.reg .b32 	%r<14>;
	.reg .b64 	%rd<15>;

	ld.param.u64 	%rd1, [_Z13simulateIsingPsS_i_param_0];
	ld.param.u64 	%rd2, [_Z13simulateIsingPsS_i_param_1];
	ld.param.u32 	%r2, [_Z13simulateIsingPsS_i_param_2];
	mov.u32 	%r3, %ctaid.x;
	mov.u32 	%r4, %ntid.x;
	mov.u32 	%r5, %tid.x;
	mad.lo.s32 	%r6, %r3, %r4, %r5;
	div.s32 	%r7, %r6, %r2;
	shl.b32 	%r8, %r7, 1;
	add.s32 	%r9, %r6, %r2;
	add.s32 	%r10, %r9, %r8;
	add.s32 	%r1, %r10, 3;
	add.s32 	%r11, %r2, 2;
	mad.lo.s32 	%r12, %r11, %r2, %r11;
	add.s32 	%r13, %r12, -2;
	setp.gt.s32 	%p1, %r1, %r13;
	@%p1 bra 	$L__BB0_2;
	cvta.to.global.u64 	%rd3, %rd1;
	cvta.to.global.u64 	%rd4, %rd2;
	cvt.s64.s32 	%rd5, %r1;
	mul.wide.s32 	%rd6, %r1, 2;
	add.s64 	%rd7, %rd3, %rd6;
	ld.global.u16 	%rs1, [%rd7+-2];
	ld.global.u16 	%rs2, [%rd7+2];
	cvt.s64.s32 	%rd8, %r2;
	sub.s64 	%rd9, %rd5, %rd8;
	shl.b64 	%rd10, %rd9, 1;
	add.s64 	%rd11, %rd3, %rd10;
	ld.global.u16 	%rs3, [%rd11+-4];
	mul.wide.s32 	%rd12, %r2, 2;
	add.s64 	%rd13, %rd7, %rd12;
	ld.global.u16 	%rs4, [%rd13+4];
	ld.global.u16 	%rs5, [%rd7];
	add.s16 	%rs6, %rs2, %rs1;
	add.s16 	%rs7, %rs6, %rs3;
	add.s16 	%rs8, %rs7, %rs4;
	add.s16 	%rs9, %rs8, %rs5;
	setp.lt.s16 	%p2, %rs9, 1;
	selp.b16 	%rs10, -1, 1, %p2;
	add.s64 	%rd14, %rd4, %rd6;
	st.global.u16 	[%rd14], %rs10;
$L__BB0_2:
	ret;

}
	// .globl	_Z16completeWrappingPsi
.visible .entry _Z16completeWrappingPsi(
	.param .u64 .ptr .align 1 _Z16completeWrappingPsi_param_0,
	.param .u32 _Z16completeWrappingPsi_param_1
)
{
	.reg .pred 	%p<2>;
	.reg .b16 	%rs<5>;
	.reg .b32 	%r<13>;
	.reg .b64 	%rd<18>;

	ld.param.u64 	%rd1, [_Z16completeWrappingPsi_param_0];
	ld.param.u32 	%r2, [_Z16completeWrappingPsi_param_1];
	mov.u32 	%r3, %ctaid.x;
	mov.u32 	%r4, %ntid.x;
	mov.u32 	%r5, %tid.x;
	mad.lo.s32 	%r6, %r3, %r4, %r5;
	add.s32 	%r1, %r6, 1;
	setp.gt.s32 	%p1, %r1, %r2;
	@%p1 bra 	$L__BB1_2;
	cvta.to.global.u64 	%rd2, %rd1;
	add.s32 	%r7, %r2, 2;
	cvt.s64.s32 	%rd3, %r1;
	cvt.s64.s32 	%rd4, %r2;
	add.s64 	%rd5, %rd4, %rd3;
	shl.b64 	%rd6, %rd5, 1;
	add.s64 	%rd7, %rd2, %rd6;
	ld.global.u16 	%rs1, [%rd7+4];
	mul.lo.s32 	%r8, %r7, %r2;
	add.s32 	%r9, %r7, %r1;
	add.s32 	%r10, %r9, %r8;
	mul.wide.s32 	%rd8, %r10, 2;
	add.s64 	%rd9, %rd2, %rd8;
	st.global.u16 	[%rd9], %rs1;
	add.s32 	%r11, %r8, %r1;
	mul.wide.s32 	%rd10, %r11, 2;
	add.s64 	%rd11, %rd2, %rd10;
	ld.global.u16 	%rs2, [%rd11];
	mul.wide.s32 	%rd12, %r1, 2;
	add.s64 	%rd13, %rd2, %rd12;
	st.global.u16 	[%rd13], %rs2;
	mul.lo.s32 	%r12, %r7, %r1;
	mul.wide.s32 	%rd14, %r12, 2;
	add.s64 	%rd15, %rd2, %rd14;
	ld.global.u16 	%rs3, [%rd15+2];
	mul.wide.s32 	%rd16, %r2, 2;
	add.s64 	%rd17, %rd15, %rd16;
	st.global.u16 	[%rd17+2], %rs3;
	ld.global.u16 	%rs4, [%rd17];
	st.global.u16 	[%rd15], %rs4;
$L__BB1_2:
	ret;

}
	// .globl	_Z11debugPrintsPsi
.visible .entry _Z11debugPrintsPsi(
	.param .u64 .ptr .align 1 _Z11debugPrintsPsi_param_0,
	.param .u32 _Z11debugPrintsPsi_param_1
)
{
	.local .align 8 .b8 	__local_depot2[8];
	.reg .b64 	%SP;
	.reg .b64 	%SPL;
	.reg .pred 	%p<15>;
	.reg .b16 	%rs<8>;
	.reg .b32 	%r<65>;
	.reg .b64 	%rd<59>;

	mov.u64 	%SPL, __local_depot2;
	cvta.local.u64 	%SP, %SPL;
	ld.param.u64 	%rd8, [_Z11debugPrintsPsi_param_0];
	ld.param.u32 	%r12, [_Z11debugPrintsPsi_param_1];
	cvta.to.global.u64 	%rd1, %rd8;
	add.u64 	%rd9, %SP, 0;
	add.u64 	%rd2, %SPL, 0;
	add.s32 	%r1, %r12, 2;
	setp.lt.s32 	%p1, %r12, -1;
	@%p1 bra 	$L__BB2_30;
	max.s32 	%r2, %r1, 1;
	and.b32  	%r3, %r2, 3;
	and.b32  	%r4, %r2, 2147483644;
	neg.s32 	%r5, %r4;
	add.s64 	%rd3, %rd1, 4;
	mov.b32 	%r62, 0;
	mov.u64 	%rd54, $str$2;
	mov.u64 	%rd39, $str;
$L__BB2_2:
	setp.lt.s32 	%p2, %r1, 4;
	mul.lo.s32 	%r7, %r62, %r1;
	mov.b32 	%r64, 0;
	@%p2 bra 	$L__BB2_17;
	mul.wide.u32 	%rd10, %r7, 2;
	add.s64 	%rd58, %rd3, %rd10;
	mov.u32 	%r63, %r5;
$L__BB2_4:
	ld.global.u16 	%rs1, [%rd58+-4];
	setp.gt.s16 	%p3, %rs1, -1;
	@%p3 bra 	$L__BB2_6;
	cvt.s32.s16 	%r18, %rs1;
	st.local.u32 	[%rd2], %r18;
	cvta.global.u64 	%rd15, %rd39;
	{ // callseq 1, 0
	.param .b64 param0;
	st.param.b64 	[param0], %rd15;
	.param .b64 param1;
	st.param.b64 	[param1], %rd9;
	.param .b32 retval0;
	call.uni (retval0), 
	vprintf, 
	(
	param0, 
	param1
	);
	ld.param.b32 	%r19, [retval0];
	} // callseq 1
	bra.uni 	$L__BB2_7;
$L__BB2_6:
	cvt.u32.u16 	%r15, %rs1;
	st.local.u32 	[%rd2], %r15;
	mov.u64 	%rd11, $str$1;
	cvta.global.u64 	%rd12, %rd11;
	{ // callseq 0, 0
	.param .b64 param0;
	st.param.b64 	[param0], %rd12;
	.param .b64 param1;
	st.param.b64 	[param1], %rd9;
	.param .b32 retval0;
	call.uni (retval0), 
	vprintf, 
	(
	param0, 
	param1
	);
	ld.param.b32 	%r16, [retval0];
	} // callseq 0
$L__BB2_7:
	ld.global.u16 	%rs2, [%rd58+-2];
	setp.lt.s16 	%p4, %rs2, 0;
	@%p4 bra 	$L__BB2_9;
	cvt.u32.u16 	%r21, %rs2;
	st.local.u32 	[%rd2], %r21;
	mov.u64 	%rd17, $str$1;
	cvta.global.u64 	%rd18, %rd17;
	{ // callseq 2, 0
	.param .b64 param0;
	st.param.b64 	[param0], %rd18;
	.param .b64 param1;
	st.param.b64 	[param1], %rd9;
	.param .b32 retval0;
	call.uni (retval0), 
	vprintf, 
	(
	param0, 
	param1
	);
	ld.param.b32 	%r22, [retval0];
	} // callseq 2
	bra.uni 	$L__BB2_10;
$L__BB2_9:
	cvt.s32.s16 	%r24, %rs2;
	st.local.u32 	[%rd2], %r24;
	cvta.global.u64 	%rd21, %rd39;
	{ // callseq 3, 0
	.param .b64 param0;
	st.param.b64 	[param0], %rd21;
	.param .b64 param1;
	st.param.b64 	[param1], %rd9;
	.param .b32 retval0;
	call.uni (retval0), 
	vprintf, 
	(
	param0, 
	param1
	);
	ld.param.b32 	%r25, [retval0];
	} // callseq 3
$L__BB2_10:
	ld.global.u16 	%rs3, [%rd58];
	setp.lt.s16 	%p5, %rs3, 0;
	@%p5 bra 	$L__BB2_12;
	cvt.u32.u16 	%r27, %rs3;
	st.local.u32 	[%rd2], %r27;
	mov.u64 	%rd23, $str$1;
	cvta.global.u64 	%rd24, %rd23;
	{ // callseq 4, 0
	.param .b64 param0;
	st.param.b64 	[param0], %rd24;
	.param .b64 param1;
	st.param.b64 	[param1], %rd9;
	.param .b32 retval0;
	call.uni (retval0), 
	vprintf, 
	(
	param0, 
	param1
	);
	ld.param.b32 	%r28, [retval0];
	} // callseq 4
	bra.uni 	$L__BB2_13;
$L__BB2_12:
	cvt.s32.s16 	%r30, %rs3;
	st.local.u32 	[%rd2], %r30;
	cvta.global.u64 	%rd27, %rd39;
	{ // callseq 5, 0
	.param .b64 param0;
	st.param.b64 	[param0], %rd27;
	.param .b64 param1;
	st.param.b64 	[param1], %rd9;
	.param .b32 retval0;
	call.uni (retval0), 
	vprintf, 
	(
	param0, 
	param1
	);
	ld.param.b32 	%r31, [retval0];
	} // callseq 5
$L__BB2_13:
	ld.global.u16 	%rs4, [%rd58+2];
	setp.lt.s16 	%p6, %rs4, 0;
	@%p6 bra 	$L__BB2_15;
	cvt.u32.u16 	%r33, %rs4;
	st.local.u32 	[%rd2], %r33;
	mov.u64 	%rd29, $str$1;
	cvta.global.u64 	%rd30, %rd29;
	{ // callseq 6, 0
	.param .b64 param0;
	st.param.b64 	[param0], %rd30;
	.param .b64 param1;
	st.param.b64 	[param1], %rd9;
	.param .b32 retval0;
	call.uni (retval0), 
	vprintf, 
	(
	param0, 
	param1
	);
	ld.param.b32 	%r34, [retval0];
	} // callseq 6
	bra.uni 	$L__BB2_16;
$L__BB2_15:
	cvt.s32.s16 	%r36, %rs4;
	st.local.u32 	[%rd2], %r36;
	cvta.global.u64 	%rd33, %rd39;
	{ // callseq 7, 0
	.param .b64 param0;
	st.param.b64 	[param0], %rd33;
	.param .b64 param1;
	st.param.b64 	[param1], %rd9;
	.param .b32 retval0;
	call.uni (retval0), 
	vprintf, 
	(
	param0, 
	param1
	);
	ld.param.b32 	%r37, [retval0];
	} // callseq 7
$L__BB2_16:
	add.s32 	%r63, %r63, 4;
	add.s64 	%rd58, %rd58, 8;
	setp.ne.s32 	%p7, %r63, 0;
	mov.u32 	%r64, %r4;
	@%p7 bra 	$L__BB2_4;
$L__BB2_17:
	setp.eq.s32 	%p8, %r3, 0;
	@%p8 bra 	$L__BB2_29;
	add.s32 	%r39, %r64, %r7;
	mul.wide.s32 	%rd35, %r39, 2;
	add.s64 	%rd7, %rd1, %rd35;
	ld.global.u16 	%rs5, [%rd7];
	setp.lt.s16 	%p9, %rs5, 0;
	@%p9 bra 	$L__BB2_20;
	cvt.u32.u16 	%r40, %rs5;
	st.local.u32 	[%rd2], %r40;
	mov.u64 	%rd36, $str$1;
	cvta.global.u64 	%rd37, %rd36;
	{ // callseq 8, 0
	.param .b64 param0;
	st.param.b64 	[param0], %rd37;
	.param .b64 param1;
	st.param.b64 	[param1], %rd9;
	.param .b32 retval0;
	call.uni (retval0), 
	vprintf, 
	(
	param0, 
	param1
	);
	ld.param.b32 	%r41, [retval0];
	} // callseq 8
	bra.uni 	$L__BB2_21;
$L__BB2_20:
	cvt.s32.s16 	%r43, %rs5;
	st.local.u32 	[%rd2], %r43;
	cvta.global.u64 	%rd40, %rd39;
	{ // callseq 9, 0
	.param .b64 param0;
	st.param.b64 	[param0], %rd40;
	.param .b64 param1;
	st.param.b64 	[param1], %rd9;
	.param .b32 retval0;
	call.uni (retval0), 
	vprintf, 
	(
	param0, 
	param1
	);
	ld.param.b32 	%r44, [retval0];
	} // callseq 9
$L__BB2_21:
	setp.eq.s32 	%p10, %r3, 1;
	@%p10 bra 	$L__BB2_29;
	ld.global.u16 	%rs6, [%rd7+2];
	setp.lt.s16 	%p11, %rs6, 0;
	@%p11 bra 	$L__BB2_24;
	cvt.u32.u16 	%r46, %rs6;
	st.local.u32 	[%rd2], %r46;
	mov.u64 	%rd42, $str$1;
	cvta.global.u64 	%rd43, %rd42;
	{ // callseq 10, 0
	.param .b64 param0;
	st.param.b64 	[param0], %rd43;
	.param .b64 param1;
	st.param.b64 	[param1], %rd9;
	.param .b32 retval0;
	call.uni (retval0), 
	vprintf, 
	(
	param0, 
	param1
	);
	ld.param.b32 	%r47, [retval0];
	} // callseq 10
	bra.uni 	$L__BB2_25;
$L__BB2_24:
	cvt.s32.s16 	%r49, %rs6;
	st.local.u32 	[%rd2], %r49;
	cvta.global.u64 	%rd46, %rd39;
	{ // callseq 11, 0
	.param .b64 param0;
	st.param.b64 	[param0], %rd46;
	.param .b64 param1;
	st.param.b64 	[param1], %rd9;
	.param .b32 retval0;
	call.uni (retval0), 
	vprintf, 
	(
	param0, 
	param1
	);
	ld.param.b32 	%r50, [retval0];
	} // callseq 11
$L__BB2_25:
	setp.eq.s32 	%p12, %r3, 2;
	@%p12 bra 	$L__BB2_29;
	ld.global.u16 	%rs7, [%rd7+4];
	setp.lt.s16 	%p13, %rs7, 0;
	@%p13 bra 	$L__BB2_28;
	cvt.u32.u16 	%r52, %rs7;
	st.local.u32 	[%rd2], %r52;
	mov.u64 	%rd48, $str$1;
	cvta.global.u64 	%rd49, %rd48;
	{ // callseq 12, 0
	.param .b64 param0;
	st.param.b64 	[param0], %rd49;
	.param .b64 param1;
	st.param.b64 	[param1], %rd9;
	.param .b32 retval0;
	call.uni (retval0), 
	vprintf, 
	(
	param0, 
	param1
	);
	ld.param.b32 	%r53, [retval0];
	} // callseq 12
	bra.uni 	$L__BB2_29;
$L__BB2_28:
	cvt.s32.s16 	%r55, %rs7;
	st.local.u32 	[%rd2], %r55;
	cvta.global.u64 	%rd52, %rd39;
	{ // callseq 13, 0
	.param .b64 param0;
	st.param.b64 	[param0], %rd52;
	.param .b64 param1;
	st.param.b64 	[param1], %rd9;
	.param .b32 retval0;
	call.uni (retval0), 
	vprintf, 
	(
	param0, 
	param1
	);
	ld.param.b32 	%r56, [retval0];
	} // callseq 13
$L__BB2_29:
	cvta.global.u64 	%rd55, %rd54;
	{ // callseq 14, 0
	.param .b64 param0;
	st.param.b64 	[param0], %rd55;
	.param .b64 param1;
	st.param.b64 	[param1], 0;
	.param .b32 retval0;
	call.uni (retval0), 
	vprintf, 
	(
	param0, 
	param1
	);
	ld.param.b32 	%r58, [retval0];
	} // callseq 14
	add.s32 	%r62, %r62, 1;
	setp.ne.s32 	%p14, %r62, %r2;
	@%p14 bra 	$L__BB2_2;
$L__BB2_30:
	mov.u64 	%rd56, $str$2;
	cvta.global.u64 	%rd57, %rd56;
	{ // callseq 15, 0
	.param .b64 param0;
	st.param.b64 	[param0], %rd57;
	.param .b64 param1;
	st.param.b64 	[param1], 0;
	.param .b32 retval0;
	call.uni (retval0), 
	vprintf, 
	(
	param0, 
	param1
	);
	ld.param.b32 	%r60, [retval0];
	} // callseq 15
	ret;

}
	// .globl	_Z17detectStableStatePsS_i
.visible .entry _Z17detectStableStatePsS_i(
	.param .u64 .ptr .align 1 _Z17detectStableStatePsS_i_param_0,
	.param .u64 .ptr .align 1 _Z17detectStableStatePsS_i_param_1,
	.param .u32 _Z17detectStableStatePsS_i_param_2
)
{
	.reg .pred 	%p<11>;
	.reg .b32 	%r<71>;
	.reg .b64 	%rd<15>;
	// demoted variable
	.shared .align 4 .b8 _ZZ17detectStableStatePsS_iE5shArr[64];
	ld.param.u64 	%rd2, [_Z17detectStableStatePsS_i_param_0];
	ld.param.u64 	%rd3, [_Z17detectStableStatePsS_i_param_1];
	ld.param.u32 	%r30, [_Z17detectStableStatePsS_i_param_2];
	cvta.to.global.u64 	%rd1, %rd3;
	mov.u32 	%r1, %tid.x;
	mov.u32 	%r2, %ctaid.x;
	mov.u32 	%r70, %ntid.x;
	mad.lo.s32 	%r64, %r2, %r70, %r1;
	mov.u32 	%r32, %nctaid.x;
	mul.lo.s32 	%r5, %r70, %r32;
	setp.ge.s32 	%p1, %r64, %r30;
	mov.b32 	%r69, 0;
	@%p1 bra 	$L__BB3_7;
	add.s32 	%r35, %r64, %r5;
	max.s32 	%r36, %r30, %r35;
	setp.lt.s32 	%p2, %r35, %r30;
	selp.u32 	%r37, 1, 0, %p2;
	add.s32 	%r38, %r35, %r37;
	sub.s32 	%r39, %r36, %r38;
	div.u32 	%r40, %r39, %r5;
	add.s32 	%r41, %r40, %r37;
	add.s32 	%r6, %r41, 1;
	and.b32  	%r7, %r6, 3;
	setp.lt.u32 	%p3, %r41, 3;
	mov.b32 	%r69, 0;
	@%p3 bra 	$L__BB3_4;
	and.b32  	%r43, %r6, -4;
	shl.b32 	%r8, %r5, 2;
	neg.s32 	%r60, %r43;
	mov.b32 	%r69, 0;
	mul.wide.s32 	%rd6, %r5, 2;
$L__BB3_3:
	mul.wide.s32 	%rd4, %r64, 2;
	add.s64 	%rd5, %rd1, %rd4;
	ld.global.s16 	%r44, [%rd5];
	add.s32 	%r45, %r69, %r44;
	add.s64 	%rd7, %rd5, %rd6;
	ld.global.s16 	%r46, [%rd7];
	add.s32 	%r47, %r45, %r46;
	add.s64 	%rd8, %rd7, %rd6;
	ld.global.s16 	%r48, [%rd8];
	add.s32 	%r49, %r47, %r48;
	add.s64 	%rd9, %rd8, %rd6;
	ld.global.s16 	%r50, [%rd9];
	add.s32 	%r69, %r49, %r50;
	add.s32 	%r64, %r64, %r8;
	add.s32 	%r60, %r60, 4;
	setp.ne.s32 	%p4, %r60, 0;
	@%p4 bra 	$L__BB3_3;
$L__BB3_4:
	setp.eq.s32 	%p5, %r7, 0;
	@%p5 bra 	$L__BB3_7;
	neg.s32 	%r66, %r7;
$L__BB3_6:
	.pragma "nounroll";
	mul.wide.s32 	%rd10, %r64, 2;
	add.s64 	%rd11, %rd1, %rd10;
	ld.global.s16 	%r51, [%rd11];
	add.s32 	%r69, %r69, %r51;
	add.s32 	%r64, %r64, %r5;
	add.s32 	%r66, %r66, 1;
	setp.ne.s32 	%p6, %r66, 0;
	@%p6 bra 	$L__BB3_6;
$L__BB3_7:
	shl.b32 	%r52, %r1, 2;
	mov.u32 	%r53, _ZZ17detectStableStatePsS_iE5shArr;
	add.s32 	%r27, %r53, %r52;
	st.shared.u32 	[%r27], %r69;
	bar.sync 	0;
	setp.lt.u32 	%p7, %r70, 2;
	@%p7 bra 	$L__BB3_11;
$L__BB3_8:
	shr.u32 	%r29, %r70, 1;
	setp.ge.u32 	%p8, %r1, %r29;
	@%p8 bra 	$L__BB3_10;
	shl.b32 	%r54, %r29, 2;
	add.s32 	%r55, %r27, %r54;
	ld.shared.u32 	%r56, [%r55];
	ld.shared.u32 	%r57, [%r27];
	add.s32 	%r58, %r57, %r56;
	st.shared.u32 	[%r27], %r58;
$L__BB3_10:
	bar.sync 	0;
	setp.gt.u32 	%p9, %r70, 3;
	mov.u32 	%r70, %r29;
	@%p9 bra 	$L__BB3_8;
$L__BB3_11:
	setp.ne.s32 	%p10, %r1, 0;
	@%p10 bra 	$L__BB3_13;
	ld.shared.u32 	%r59, [_ZZ17detectStableStatePsS_iE5shArr];
	cvta.to.global.u64 	%rd12, %rd2;
	mul.wide.u32 	%rd13, %r2, 2;
	add.s64 	%rd14, %rd12, %rd13;
	st.global.u16 	[%rd14], %r59;
$L__BB3_13:
	ret;

}


// ===== COMPILED SASS (sm_100) =====

	.target	sm_100

	.elftype	@"ET_EXEC"


//--------------------- .note.nv.tkinfo           --------------------------
	.section	.note.nv.tkinfo,"",@"SHT_NOTE"
	.sectionflags	@"SHF_NOTE_NV_TKINFO"
	.tkinfo
        /*0018*/ 	.word	0x00000002
        /*0030*/ 	.string	""
        /*0030*/ 	.string	"ptxas"
        /*0030*/ 	.string	"Cuda compilation tools, release 13.0, V13.0.88"
        /*0030*/ 	.string	"Build cuda_13.0.r13.0/compiler.36424714_0"
        /*0030*/ 	.string	"-arch sm_100 -m 64 "



//--------------------- .note.nv.cuinfo           --------------------------
	.section	.note.nv.cuinfo,"",@"SHT_NOTE"
	.sectionflags	@"SHF_NOTE_NV_CUINFO"
        /*0018*/ 	.short	0x0002
        /*001a*/ 	.short	0x0064
        /*001c*/ 	.short	0x0082
	.zero		2


//--------------------- .nv.info                  --------------------------
	.section	.nv.info,"",@"SHT_CUDA_INFO"
	.align	4


	//----- nvinfo : EIATTR_REGCOUNT
	.align		4
        /*0000*/ 	.byte	0x04, 0x2f
        /*0002*/ 	.short	(.L_4 - .L_3)
	.align		4
.L_3:
        /*0004*/ 	.word	index@(_Z13simulateIsingPsS_i)
        /*0008*/ 	.word	0x00000012


	//----- nvinfo : EIATTR_FRAME_SIZE
	.align		4
.L_4:
        /*000c*/ 	.byte	0x04, 0x11
        /*000e*/ 	.short	(.L_6 - .L_5)
	.align		4
.L_5:
        /*0010*/ 	.word	index@(_Z13simulateIsingPsS_i)
        /*0014*/ 	.word	0x00000000


	//----- nvinfo : EIATTR_REGCOUNT
	.align		4
.L_6:
        /*0018*/ 	.byte	0x04, 0x2f
        /*001a*/ 	.short	(.L_8 - .L_7)
	.align		4
.L_7:
        /*001c*/ 	.word	index@(_Z16completeWrappingPsi)
        /*0020*/ 	.word	0x00000014


	//----- nvinfo : EIATTR_FRAME_SIZE
	.align		4
.L_8:
        /*0024*/ 	.byte	0x04, 0x11
        /*0026*/ 	.short	(.L_10 - .L_9)
	.align		4
.L_9:
        /*0028*/ 	.word	index@(_Z16completeWrappingPsi)
        /*002c*/ 	.word	0x00000000


	//----- nvinfo : EIATTR_REGCOUNT
	.align		4
.L_10:
        /*0030*/ 	.byte	0x04, 0x2f
        /*0032*/ 	.short	(.L_12 - .L_11)
	.align		4
.L_11:
        /*0034*/ 	.word	index@(_Z11debugPrintsPsi)
        /*0038*/ 	.word	0x0000001d


	//----- nvinfo : EIATTR_FRAME_SIZE
	.align		4
.L_12:
        /*003c*/ 	.byte	0x04, 0x11
        /*003e*/ 	.short	(.L_14 - .L_13)
	.align		4
.L_13:
        /*0040*/ 	.word	index@(_Z11debugPrintsPsi)
        /*0044*/ 	.word	0x00000008


	//----- nvinfo : EIATTR_REGCOUNT
	.align		4
.L_14:
        /*0048*/ 	.byte	0x04, 0x2f
        /*004a*/ 	.short	(.L_16 - .L_15)
	.align		4
.L_15:
        /*004c*/ 	.word	index@(_Z17detectStableStatePsS_i)
        /*0050*/ 	.word	0x00000020


	//----- nvinfo : EIATTR_FRAME_SIZE
	.align		4
.L_16:
        /*0054*/ 	.byte	0x04, 0x11
        /*0056*/ 	.short	(.L_18 - .L_17)
	.align		4
.L_17:
        /*0058*/ 	.word	index@(_Z17detectStableStatePsS_i)
        /*005c*/ 	.word	0x00000000


	//----- nvinfo : EIATTR_MIN_STACK_SIZE
	.align		4
.L_18:
        /*0060*/ 	.byte	0x04, 0x12
        /*0062*/ 	.short	(.L_20 - .L_19)
	.align		4
.L_19:
        /*0064*/ 	.word	index@(_Z17detectStableStatePsS_i)
        /*0068*/ 	.word	0x00000000


	//----- nvinfo : EIATTR_MIN_STACK_SIZE
	.align		4
.L_20:
        /*006c*/ 	.byte	0x04, 0x12
        /*006e*/ 	.short	(.L_22 - .L_21)
	.align		4
.L_21:
        /*0070*/ 	.word	index@(_Z11debugPrintsPsi)
        /*0074*/ 	.word	0x00000008


	//----- nvinfo : EIATTR_MIN_STACK_SIZE
	.align		4
.L_22:
        /*0078*/ 	.byte	0x04, 0x12
        /*007a*/ 	.short	(.L_24 - .L_23)
	.align		4
.L_23:
        /*007c*/ 	.word	index@(_Z16completeWrappingPsi)
        /*0080*/ 	.word	0x00000000


	//----- nvinfo : EIATTR_MIN_STACK_SIZE
	.align		4
.L_24:
        /*0084*/ 	.byte	0x04, 0x12
        /*0086*/ 	.short	(.L_26 - .L_25)
	.align		4
.L_25:
        /*0088*/ 	.word	index@(_Z13simulateIsingPsS_i)
        /*008c*/ 	.word	0x00000000
.L_26:


//--------------------- .nv.compat                --------------------------
	.section	.nv.compat,"",@"SHT_CUDA_COMPAT_INFO"
	.align	4
        /*0000*/ 	.byte	0x02, 0x09, 0x00, 0x00, 0x02, 0x02, 0x01, 0x00, 0x02, 0x05, 0x05, 0x00, 0x03, 0x07, 0x01, 0x01
        /*0010*/ 	.byte	0x02, 0x03, 0x00, 0x00, 0x02, 0x06, 0x01, 0x00, 0x04, 0x0b, 0x08, 0x00, 0x09, 0x00, 0x00, 0x00
        /*0020*/ 	.byte	0x00, 0x00, 0x00, 0x00


//--------------------- .nv.info._Z17detectStableStatePsS_i --------------------------
	.section	.nv.info._Z17detectStableStatePsS_i,"",@"SHT_CUDA_INFO"
	.sectionflags	@""
	.align	4


	//----- nvinfo : EIATTR_CUDA_API_VERSION
	.align		4
        /*0000*/ 	.byte	0x04, 0x37
        /*0002*/ 	.short	(.L_28 - .L_27)
.L_27:
        /*0004*/ 	.word	0x00000082


	//----- nvinfo : EIATTR_KPARAM_INFO
	.align		4
.L_28:
        /*0008*/ 	.byte	0x04, 0x17
        /*000a*/ 	.short	(.L_30 - .L_29)
.L_29:
        /*000c*/ 	.word	0x00000000
        /*0010*/ 	.short	0x0002
        /*0012*/ 	.short	0x0010
        /*0014*/ 	.byte	0x00, 0xf0, 0x11, 0x00


	//----- nvinfo : EIATTR_KPARAM_INFO
	.align		4
.L_30:
        /*0018*/ 	.byte	0x04, 0x17
        /*001a*/ 	.short	(.L_32 - .L_31)
.L_31:
        /*001c*/ 	.word	0x00000000
        /*0020*/ 	.short	0x0001
        /*0022*/ 	.short	0x0008
        /*0024*/ 	.byte	0x00, 0xf5, 0x21, 0x00


	//----- nvinfo : EIATTR_KPARAM_INFO
	.align		4
.L_32:
        /*0028*/ 	.byte	0x04, 0x17
        /*002a*/ 	.short	(.L_34 - .L_33)
.L_33:
        /*002c*/ 	.word	0x00000000
        /*0030*/ 	.short	0x0000
        /*0032*/ 	.short	0x0000
        /*0034*/ 	.byte	0x00, 0xf5, 0x21, 0x00


	//----- nvinfo : EIATTR_SPARSE_MMA_MASK
	.align		4
.L_34:
        /*0038*/ 	.byte	0x03, 0x50
        /*003a*/ 	.short	0x0000


	//----- nvinfo : EIATTR_MAXREG_COUNT
	.align		4
        /*003c*/ 	.byte	0x03, 0x1b
        /*003e*/ 	.short	0x00ff


	//----- nvinfo : EIATTR_NUM_BARRIERS
	.align		4
        /*0040*/ 	.byte	0x02, 0x4c
        /*0042*/ 	.byte	0x01
	.zero		1


	//----- nvinfo : EIATTR_MERCURY_ISA_VERSION
	.align		4
        /*0044*/ 	.byte	0x03, 0x5f
        /*0046*/ 	.short	0x0101


	//----- nvinfo : EIATTR_VRC_CTA_INIT_COUNT
	.align		4
        /*0048*/ 	.byte	0x02, 0x4a
	.zero		1
	.zero		1


	//----- nvinfo : EIATTR_EXIT_INSTR_OFFSETS
	.align		4
        /*004c*/ 	.byte	0x04, 0x1c
        /*004e*/ 	.short	(.L_36 - .L_35)


	//   ....[0]....
.L_35:
        /*0050*/ 	.word	0x00000bc0


	//   ....[1]....
        /*0054*/ 	.word	0x00000c40


	//----- nvinfo : EIATTR_CRS_STACK_SIZE
	.align		4
.L_36:
        /*0058*/ 	.byte	0x04, 0x1e
        /*005a*/ 	.short	(.L_38 - .L_37)
.L_37:
        /*005c*/ 	.word	0x00000000


	//----- nvinfo : EIATTR_CBANK_PARAM_SIZE
	.align		4
.L_38:
        /*0060*/ 	.byte	0x03, 0x19
        /*0062*/ 	.short	0x0014


	//----- nvinfo : EIATTR_PARAM_CBANK
	.align		4
        /*0064*/ 	.byte	0x04, 0x0a
        /*0066*/ 	.short	(.L_40 - .L_39)
	.align		4
.L_39:
        /*0068*/ 	.word	index@(.nv.constant0._Z17detectStableStatePsS_i)
        /*006c*/ 	.short	0x0380
        /*006e*/ 	.short	0x0014


	//----- nvinfo : EIATTR_SW_WAR
	.align		4
.L_40:
        /*0070*/ 	.byte	0x04, 0x36
        /*0072*/ 	.short	(.L_42 - .L_41)
.L_41:
        /*0074*/ 	.word	0x00000008
.L_42:


//--------------------- .nv.info._Z11debugPrintsPsi --------------------------
	.section	.nv.info._Z11debugPrintsPsi,"",@"SHT_CUDA_INFO"
	.sectionflags	@""
	.align	4


	//----- nvinfo : EIATTR_CUDA_API_VERSION
	.align		4
        /*0000*/ 	.byte	0x04, 0x37
        /*0002*/ 	.short	(.L_44 - .L_43)
.L_43:
        /*0004*/ 	.word	0x00000082


	//----- nvinfo : EIATTR_KPARAM_INFO
	.align		4
.L_44:
        /*0008*/ 	.byte	0x04, 0x17
        /*000a*/ 	.short	(.L_46 - .L_45)
.L_45:
        /*000c*/ 	.word	0x00000000
        /*0010*/ 	.short	0x0001
        /*0012*/ 	.short	0x0008
        /*0014*/ 	.byte	0x00, 0xf0, 0x11, 0x00


	//----- nvinfo : EIATTR_KPARAM_INFO
	.align		4
.L_46:
        /*0018*/ 	.byte	0x04, 0x17
        /*001a*/ 	.short	(.L_48 - .L_47)
.L_47:
        /*001c*/ 	.word	0x00000000
        /*0020*/ 	.short	0x0000
        /*0022*/ 	.short	0x0000
        /*0024*/ 	.byte	0x00, 0xf5, 0x21, 0x00


	//----- nvinfo : EIATTR_SPARSE_MMA_MASK
	.align		4
.L_48:
        /*0028*/ 	.byte	0x03, 0x50
        /*002a*/ 	.short	0x0000


	//----- nvinfo : EIATTR_MAXREG_COUNT
	.align		4
        /*002c*/ 	.byte	0x03, 0x1b
        /*002e*/ 	.short	0x00ff


	//----- nvinfo : EIATTR_EXTERNS
	.align		4
        /*0030*/ 	.byte	0x04, 0x0f
        /*0032*/ 	.short	(.L_50 - .L_49)


	//   ....[0]....
	.align		4
.L_49:
        /*0034*/ 	.word	index@(vprintf)


	//----- nvinfo : EIATTR_MERCURY_ISA_VERSION
	.align		4
.L_50:
        /*0038*/ 	.byte	0x03, 0x5f
        /*003a*/ 	.short	0x0101


	//----- nvinfo : EIATTR_VRC_CTA_INIT_COUNT
	.align		4
        /*003c*/ 	.byte	0x02, 0x4a
	.zero		1
	.zero		1


	//----- nvinfo : EIATTR_SYSCALL_OFFSETS
	.align		4
        /*0040*/ 	.byte	0x04, 0x46
        /*0042*/ 	.short	(.L_52 - .L_51)


	//   ....[0]....
.L_51:
        /*0044*/ 	.word	0x00000330


	//   ....[1]....
        /*0048*/ 	.word	0x000003e0


	//   ....[2]....
        /*004c*/ 	.word	0x000004e0


	//   ....[3]....
        /*0050*/ 	.word	0x00000590


	//   ....[4]....
        /*0054*/ 	.word	0x00000690


	//   ....[5]....
        /*0058*/ 	.word	0x00000740


	//   ....[6]....
        /*005c*/ 	.word	0x00000840


	//   ....[7]....
        /*0060*/ 	.word	0x000008f0


	//   ....[8]....
        /*0064*/ 	.word	0x00000ad0


	//   ....[9]....
        /*0068*/ 	.word	0x00000b80


	//   ....[10]....
        /*006c*/ 	.word	0x00000cb0


	//   ....[11]....
        /*0070*/ 	.word	0x00000d60


	//   ....[12]....
        /*0074*/ 	.word	0x00000e70


	//   ....[13]....
        /*0078*/ 	.word	0x00000f20


	//   ....[14]....
        /*007c*/ 	.word	0x00000fb0


	//   ....[15]....
        /*0080*/ 	.word	0x00001060


	//----- nvinfo : EIATTR_EXIT_INSTR_OFFSETS
	.align		4
.L_52:
        /*0084*/ 	.byte	0x04, 0x1c
        /*0086*/ 	.short	(.L_54 - .L_53)


	//   ....[0]....
.L_53:
        /*0088*/ 	.word	0x00001070


	//----- nvinfo : EIATTR_CRS_STACK_SIZE
	.align		4
.L_54:
        /*008c*/ 	.byte	0x04, 0x1e
        /*008e*/ 	.short	(.L_56 - .L_55)
.L_55:
        /*0090*/ 	.word	0x00000000


	//----- nvinfo : EIATTR_CBANK_PARAM_SIZE
	.align		4
.L_56:
        /*0094*/ 	.byte	0x03, 0x19
        /*0096*/ 	.short	0x000c


	//----- nvinfo : EIATTR_PARAM_CBANK
	.align		4
        /*0098*/ 	.byte	0x04, 0x0a
        /*009a*/ 	.short	(.L_58 - .L_57)
	.align		4
.L_57:
        /*009c*/ 	.word	index@(.nv.constant0._Z11debugPrintsPsi)
        /*00a0*/ 	.short	0x0380
        /*00a2*/ 	.short	0x000c


	//----- nvinfo : EIATTR_SW_WAR
	.align		4
.L_58:
        /*00a4*/ 	.byte	0x04, 0x36
        /*00a6*/ 	.short	(.L_60 - .L_59)
.L_59:
        /*00a8*/ 	.word	0x00000008
.L_60:


//--------------------- .nv.info._Z16completeWrappingPsi --------------------------
	.section	.nv.info._Z16completeWrappingPsi,"",@"SHT_CUDA_INFO"
	.sectionflags	@""
	.align	4


	//----- nvinfo : EIATTR_CUDA_API_VERSION
	.align		4
        /*0000*/ 	.byte	0x04, 0x37
        /*0002*/ 	.short	(.L_62 - .L_61)
.L_61:
        /*0004*/ 	.word	0x00000082


	//----- nvinfo : EIATTR_KPARAM_INFO
	.align		4
.L_62:
        /*0008*/ 	.byte	0x04, 0x17
        /*000a*/ 	.short	(.L_64 - .L_63)
.L_63:
        /*000c*/ 	.word	0x00000000
        /*0010*/ 	.short	0x0001
        /*0012*/ 	.short	0x0008
        /*0014*/ 	.byte	0x00, 0xf0, 0x11, 0x00


	//----- nvinfo : EIATTR_KPARAM_INFO
	.align		4
.L_64:
        /*0018*/ 	.byte	0x04, 0x17
        /*001a*/ 	.short	(.L_66 - .L_65)
.L_65:
        /*001c*/ 	.word	0x00000000
        /*0020*/ 	.short	0x0000
        /*0022*/ 	.short	0x0000
        /*0024*/ 	.byte	0x00, 0xf5, 0x21, 0x00


	//----- nvinfo : EIATTR_SPARSE_MMA_MASK
	.align		4
.L_66:
        /*0028*/ 	.byte	0x03, 0x50
        /*002a*/ 	.short	0x0000


	//----- nvinfo : EIATTR_MAXREG_COUNT
	.align		4
        /*002c*/ 	.byte	0x03, 0x1b
        /*002e*/ 	.short	0x00ff


	//----- nvinfo : EIATTR_MERCURY_ISA_VERSION
	.align		4
        /*0030*/ 	.byte	0x03, 0x5f
        /*0032*/ 	.short	0x0101


	//----- nvinfo : EIATTR_VRC_CTA_INIT_COUNT
	.align		4
        /*0034*/ 	.byte	0x02, 0x4a
	.zero		1
	.zero		1


	//----- nvinfo : EIATTR_EXIT_INSTR_OFFSETS
	.align		4
        /*0038*/ 	.byte	0x04, 0x1c
        /*003a*/ 	.short	(.L_68 - .L_67)


	//   ....[0]....
.L_67:
        /*003c*/ 	.word	0x00000080


	//   ....[1]....
        /*0040*/ 	.word	0x00000230


	//----- nvinfo : EIATTR_CBANK_PARAM_SIZE
	.align		4
.L_68:
        /*0044*/ 	.byte	0x03, 0x19
        /*0046*/ 	.short	0x000c


	//----- nvinfo : EIATTR_PARAM_CBANK
	.align		4
        /*0048*/ 	.byte	0x04, 0x0a
        /*004a*/ 	.short	(.L_70 - .L_69)
	.align		4
.L_69:
        /*004c*/ 	.word	index@(.nv.constant0._Z16completeWrappingPsi)
        /*0050*/ 	.short	0x0380
        /*0052*/ 	.short	0x000c


	//----- nvinfo : EIATTR_SW_WAR
	.align		4
.L_70:
        /*0054*/ 	.byte	0x04, 0x36
        /*0056*/ 	.short	(.L_72 - .L_71)
.L_71:
        /*0058*/ 	.word	0x00000008
.L_72:


//--------------------- .nv.info._Z13simulateIsingPsS_i --------------------------
	.section	.nv.info._Z13simulateIsingPsS_i,"",@"SHT_CUDA_INFO"
	.sectionflags	@""
	.align	4


	//----- nvinfo : EIATTR_CUDA_API_VERSION
	.align		4
        /*0000*/ 	.byte	0x04, 0x37
        /*0002*/ 	.short	(.L_74 - .L_73)
.L_73:
        /*0004*/ 	.word	0x00000082


	//----- nvinfo : EIATTR_KPARAM_INFO
	.align		4
.L_74:
        /*0008*/ 	.byte	0x04, 0x17
        /*000a*/ 	.short	(.L_76 - .L_75)
.L_75:
        /*000c*/ 	.word	0x00000000
        /*0010*/ 	.short	0x0002
        /*0012*/ 	.short	0x0010
        /*0014*/ 	.byte	0x00, 0xf0, 0x11, 0x00


	//----- nvinfo : EIATTR_KPARAM_INFO
	.align		4
.L_76:
        /*0018*/ 	.byte	0x04, 0x17
        /*001a*/ 	.short	(.L_78 - .L_77)
.L_77:
        /*001c*/ 	.word	0x00000000
        /*0020*/ 	.short	0x0001
        /*0022*/ 	.short	0x0008
        /*0024*/ 	.byte	0x00, 0xf5, 0x21, 0x00


	//----- nvinfo : EIATTR_KPARAM_INFO
	.align		4
.L_78:
        /*0028*/ 	.byte	0x04, 0x17
        /*002a*/ 	.short	(.L_80 - .L_79)
.L_79:
        /*002c*/ 	.word	0x00000000
        /*0030*/ 	.short	0x0000
        /*0032*/ 	.short	0x0000
        /*0034*/ 	.byte	0x00, 0xf5, 0x21, 0x00


	//----- nvinfo : EIATTR_SPARSE_MMA_MASK
	.align		4
.L_80:
        /*0038*/ 	.byte	0x03, 0x50
        /*003a*/ 	.short	0x0000


	//----- nvinfo : EIATTR_MAXREG_COUNT
	.align		4
        /*003c*/ 	.byte	0x03, 0x1b
        /*003e*/ 	.short	0x00ff


	//----- nvinfo : EIATTR_MERCURY_ISA_VERSION
	.align		4
        /*0040*/ 	.byte	0x03, 0x5f
        /*0042*/ 	.short	0x0101


	//----- nvinfo : EIATTR_VRC_CTA_INIT_COUNT
	.align		4
        /*0044*/ 	.byte	0x02, 0x4a
	.zero		1
	.zero		1


	//----- nvinfo : EIATTR_EXIT_INSTR_OFFSETS
	.align		4
        /*0048*/ 	.byte	0x04, 0x1c
        /*004a*/ 	.short	(.L_82 - .L_81)


	//   ....[0]....
.L_81:
        /*004c*/ 	.word	0x00000240


	//   ....[1]....
        /*0050*/ 	.word	0x000003d0


	//----- nvinfo : EIATTR_CBANK_PARAM_SIZE
	.align		4
.L_82:
        /*0054*/ 	.byte	0x03, 0x19
        /*0056*/ 	.short	0x0014


	//----- nvinfo : EIATTR_PARAM_CBANK
	.align		4
        /*0058*/ 	.byte	0x04, 0x0a
        /*005a*/ 	.short	(.L_84 - .L_83)
	.align		4
.L_83:
        /*005c*/ 	.word	index@(.nv.constant0._Z13simulateIsingPsS_i)
        /*0060*/ 	.short	0x0380
        /*0062*/ 	.short	0x0014


	//----- nvinfo : EIATTR_SW_WAR
	.align		4
.L_84:
        /*0064*/ 	.byte	0x04, 0x36
        /*0066*/ 	.short	(.L_86 - .L_85)
.L_85:
        /*0068*/ 	.word	0x00000008
.L_86:


//--------------------- .nv.callgraph             --------------------------
	.section	.nv.callgraph,"",@"SHT_CUDA_CALLGRAPH"
	.align	4
	.sectionentsize	8
	.align		4
        /*0000*/ 	.word	0x00000000
	.align		4
        /*0004*/ 	.word	0xffffffff
	.align		4
        /*0008*/ 	.word	index@(_Z11debugPrintsPsi)
	.align		4
        /*000c*/ 	.word	index@(vprintf)
	.align		4
        /*0010*/ 	.word	0x00000000
	.align		4
        /*0014*/ 	.word	0xfffffffe
	.align		4
        /*0018*/ 	.word	0x00000000
	.align		4
        /*001c*/ 	.word	0xfffffffd
	.align		4
        /*0020*/ 	.word	0x00000000
	.align		4
        /*0024*/ 	.word	0xfffffffc


//--------------------- .nv.constant4             --------------------------
	.section	.nv.constant4,"a",@progbits
	.align	8
	.align		8
.nv.constant4:
        /*0000*/ 	.dword	$str
	.align		8
        /*0008*/ 	.dword	$str$1
	.align		8
        /*0010*/ 	.dword	$str$2
	.align		8
        /*0018*/ 	.dword	vprintf


//--------------------- .text._Z17detectStableStatePsS_i --------------------------
	.section	.text._Z17detectStableStatePsS_i,"ax",@progbits
	.align	128
        .global         _Z17detectStableStatePsS_i
        .type           _Z17detectStableStatePsS_i,@function
        .size           _Z17detectStableStatePsS_i,(.L_x_53 - _Z17detectStableStatePsS_i)
        .other          _Z17detectStableStatePsS_i,@"STO_CUDA_ENTRY STV_DEFAULT"
_Z17detectStableStatePsS_i:
.text._Z17detectStableStatePsS_i:
[----:B------:R-:W-:Y:S01]  /*0000*/  LDC R1, c[0x0][0x37c] ;  /* 0x0000df00ff017b82 */ /* 0x000fe20000000800 */
[----:B------:R-:W0:Y:S01]  /*0010*/  S2R R0, SR_TID.X ;  /* 0x0000000000007919 */ /* 0x000e220000002100 */
[----:B------:R-:W1:Y:S06]  /*0020*/  LDCU UR4, c[0x0][0x360] ;  /* 0x00006c00ff0477ac */ /* 0x000e6c0008000800 */
[----:B------:R-:W2:Y:S01]  /*0030*/  LDC R4, c[0x0][0x370] ;  /* 0x0000dc00ff047b82 */ /* 0x000ea20000000800 */
[----:B------:R-:W-:Y:S01]  /*0040*/  BSSY.RECONVERGENT B2, `(.L_x_0) ;  /* 0x00000a2000027945 */ /* 0x000fe20003800200 */
[----:B------:R-:W0:Y:S01]  /*0050*/  S2R R3, SR_CTAID.X ;  /* 0x0000000000037919 */ /* 0x000e220000002500 */
[----:B------:R-:W3:Y:S01]  /*0060*/  LDCU UR5, c[0x0][0x390] ;  /* 0x00007200ff0577ac */ /* 0x000ee20008000800 */
[----:B------:R-:W-:Y:S01]  /*0070*/  IMAD.MOV.U32 R28, RZ, RZ, RZ ;  /* 0x000000ffff1c7224 */ /* 0x000fe200078e00ff */
[----:B------:R-:W4:Y:S01]  /*0080*/  LDCU.64 UR6, c[0x0][0x358] ;  /* 0x00006b00ff0677ac */ /* 0x000f220008000a00 */
[----:B-1----:R-:W-:-:S02]  /*0090*/  IMAD.U32 R2, RZ, RZ, UR4 ;  /* 0x00000004ff027e24 */ /* 0x002fc4000f8e00ff */
[----:B--2---:R-:W-:Y:S02]  /*00a0*/  IMAD R4, R4, UR4, RZ ;  /* 0x0000000404047c24 */ /* 0x004fe4000f8e02ff */
[----:B0-----:R-:W-:-:S05]  /*00b0*/  IMAD R7, R3, UR4, R0 ;  /* 0x0000000403077c24 */ /* 0x001fca000f8e0200 */
[----:B---3--:R-:W-:-:S13]  /*00c0*/  ISETP.GE.AND P0, PT, R7, UR5, PT ;  /* 0x0000000507007c0c */ /* 0x008fda000bf06270 */
[----:B----4-:R-:W-:Y:S05]  /*00d0*/  @P0 BRA `(.L_x_1) ;  /* 0x0000000800600947 */ /* 0x010fea0003800000 */
[----:B------:R-:W0:Y:S01]  /*00e0*/  I2F.U32.RP R11, R4 ;  /* 0x00000004000b7306 */ /* 0x000e220000209000 */
[C---:B------:R-:W-:Y:S01]  /*00f0*/  IMAD.IADD R5, R4.reuse, 0x1, R7 ;  /* 0x0000000104057824 */ /* 0x040fe200078e0207 */
[----:B------:R-:W-:Y:S01]  /*0100*/  ISETP.NE.U32.AND P2, PT, R4, RZ, PT ;  /* 0x000000ff0400720c */ /* 0x000fe20003f45070 */
[----:B------:R-:W-:Y:S01]  /*0110*/  IMAD.MOV R13, RZ, RZ, -R4 ;  /* 0x000000ffff0d7224 */ /* 0x000fe200078e0a04 */
[----:B------:R-:W-:Y:S01]  /*0120*/  BSSY.RECONVERGENT B1, `(.L_x_2) ;  /* 0x0000088000017945 */ /* 0x000fe20003800200 */
[----:B------:R-:W-:Y:S01]  /*0130*/  IMAD.MOV.U32 R28, RZ, RZ, RZ ;  /* 0x000000ffff1c7224 */ /* 0x000fe200078e00ff */
[C---:B------:R-:W-:Y:S02]  /*0140*/  ISETP.GE.AND P0, PT, R5.reuse, UR5, PT ;  /* 0x0000000505007c0c */ /* 0x040fe4000bf06270 */
[----:B------:R-:W-:Y:S02]  /*0150*/  VIMNMX R6, PT, PT, R5, UR5, !PT ;  /* 0x0000000505067c48 */ /* 0x000fe4000ffe0100 */
[----:B------:R-:W-:-:S04]  /*0160*/  SEL R10, RZ, 0x1, P0 ;  /* 0x00000001ff0a7807 */ /* 0x000fc80000000000 */
[----:B------:R-:W-:Y:S01]  /*0170*/  IADD3 R5, PT, PT, R6, -R5, -R10 ;  /* 0x8000000506057210 */ /* 0x000fe20007ffe80a */
[----:B0-----:R-:W0:Y:S02]  /*0180*/  MUFU.RCP R11, R11 ;  /* 0x0000000b000b7308 */ /* 0x001e240000001000 */
[----:B0-----:R-:W-:-:S06]  /*0190*/  IADD3 R8, PT, PT, R11, 0xffffffe, RZ ;  /* 0x0ffffffe0b087810 */ /* 0x001fcc0007ffe0ff */
[----:B------:R0:W1:Y:S02]  /*01a0*/  F2I.FTZ.U32.TRUNC.NTZ R9, R8 ;  /* 0x0000000800097305 */ /* 0x000064000021f000 */
[----:B0-----:R-:W-:Y:S02]  /*01b0*/  HFMA2 R8, -RZ, RZ, 0, 0 ;  /* 0x00000000ff087431 */ /* 0x001fe400000001ff */
[----:B-1----:R-:W-:-:S04]  /*01c0*/  IMAD R13, R13, R9, RZ ;  /* 0x000000090d0d7224 */ /* 0x002fc800078e02ff */
[----:B------:R-:W-:-:S06]  /*01d0*/  IMAD.HI.U32 R12, R9, R13, R8 ;  /* 0x0000000d090c7227 */ /* 0x000fcc00078e0008 */
[----:B------:R-:W-:-:S04]  /*01e0*/  IMAD.HI.U32 R9, R12, R5, RZ ;  /* 0x000000050c097227 */ /* 0x000fc800078e00ff */
[----:B------:R-:W-:-:S04]  /*01f0*/  IMAD.MOV R6, RZ, RZ, -R9 ;  /* 0x000000ffff067224 */ /* 0x000fc800078e0a09 */
[----:B------:R-:W-:-:S05]  /*0200*/  IMAD R5, R4, R6, R5 ;  /* 0x0000000604057224 */ /* 0x000fca00078e0205 */
[----:B------:R-:W-:-:S13]  /*0210*/  ISETP.GE.U32.AND P0, PT, R5, R4, PT ;  /* 0x000000040500720c */ /* 0x000fda0003f06070 */
[----:B------:R-:W-:Y:S01]  /*0220*/  @P0 IMAD.IADD R5, R5, 0x1, -R4 ;  /* 0x0000000105050824 */ /* 0x000fe200078e0a04 */
[----:B------:R-:W-:-:S04]  /*0230*/  @P0 IADD3 R9, PT, PT, R9, 0x1, RZ ;  /* 0x0000000109090810 */ /* 0x000fc80007ffe0ff */
[----:B------:R-:W-:-:S13]  /*0240*/  ISETP.GE.U32.AND P1, PT, R5, R4, PT ;  /* 0x000000040500720c */ /* 0x000fda0003f26070 */
[----:B------:R-:W-:Y:S01]  /*0250*/  @P1 VIADD R9, R9, 0x1 ;  /* 0x0000000109091836 */ /* 0x000fe20000000000 */
[----:B------:R-:W-:-:S05]  /*0260*/  @!P2 LOP3.LUT R9, RZ, R4, RZ, 0x33, !PT ;  /* 0x00000004ff09a212 */ /* 0x000fca00078e33ff */
[----:B------:R-:W-:-:S05]  /*0270*/  IMAD.IADD R9, R10, 0x1, R9 ;  /* 0x000000010a097824 */ /* 0x000fca00078e0209 */
[C---:B------:R-:W-:Y:S02]  /*0280*/  ISETP.GE.U32.AND P0, PT, R9.reuse, 0x3, PT ;  /* 0x000000030900780c */ /* 0x040fe40003f06070 */
[----:B------:R-:W-:-:S04]  /*0290*/  IADD3 R8, PT, PT, R9, 0x1, RZ ;  /* 0x0000000109087810 */ /* 0x000fc80007ffe0ff */
[----:B------:R-:W-:-:S07]  /*02a0*/  LOP3.LUT R5, R8, 0x3, RZ, 0xc0, !PT ;  /* 0x0000000308057812 */ /* 0x000fce00078ec0ff */
[----:B------:R-:W-:Y:S05]  /*02b0*/  @!P0 BRA `(.L_x_3) ;  /* 0x0000000400b88947 */ /* 0x000fea0003800000 */
[----:B------:R-:W-:Y:S01]  /*02c0*/  LOP3.LUT R8, R8, 0xfffffffc, RZ, 0xc0, !PT ;  /* 0xfffffffc08087812 */ /* 0x000fe200078ec0ff */
[----:B------:R-:W-:Y:S01]  /*02d0*/  BSSY.RELIABLE B0, `(.L_x_4) ;  /* 0x000005d000007945 */ /* 0x000fe20003800100 */
[----:B------:R-:W-:Y:S02]  /*02e0*/  IMAD.MOV.U32 R28, RZ, RZ, RZ ;  /* 0x000000ffff1c7224 */ /* 0x000fe400078e00ff */
[----:B------:R-:W-:-:S04]  /*02f0*/  IADD3 R8, PT, PT, -R8, RZ, RZ ;  /* 0x000000ff08087210 */ /* 0x000fc80007ffe1ff */
[----:B------:R-:W-:-:S13]  /*0300*/  ISETP.GE.AND P0, PT, R8, RZ, PT ;  /* 0x000000ff0800720c */ /* 0x000fda0003f06270 */
[----:B------:R-:W-:Y:S05]  /*0310*/  @P0 BRA `(.L_x_5) ;  /* 0x0000000400600947 */ /* 0x000fea0003800000 */
[----:B------:R-:W-:Y:S01]  /*0320*/  IADD3 R6, PT, PT, -R8, RZ, RZ ;  /* 0x000000ff08067210 */ /* 0x000fe20007ffe1ff */
[----:B------:R-:W-:Y:S01]  /*0330*/  BSSY.RECONVERGENT B3, `(.L_x_6) ;  /* 0x0000035000037945 */ /* 0x000fe20003800200 */
[----:B------:R-:W-:Y:S02]  /*0340*/  PLOP3.LUT P0, PT, PT, PT, PT, 0x80, 0x8 ;  /* 0x000000000008781c */ /* 0x000fe40003f0f070 */
[----:B------:R-:W-:-:S13]  /*0350*/  ISETP.GT.AND P1, PT, R6, 0xc, PT ;  /* 0x0000000c0600780c */ /* 0x000fda0003f24270 */
[----:B------:R-:W-:Y:S05]  /*0360*/  @!P1 BRA `(.L_x_7) ;  /* 0x0000000000c49947 */ /* 0x000fea0003800000 */
[----:B------:R-:W-:-:S13]  /*0370*/  PLOP3.LUT P0, PT, PT, PT, PT, 0x8, 0x80 ;  /* 0x000000000080781c */ /* 0x000fda0003f0e170 */
.L_x_8:
[----:B------:R-:W0:Y:S01]  /*0380*/  LDC.64 R14, c[0x0][0x388] ;  /* 0x0000e200ff0e7b82 */ /* 0x000e220000000a00 */
[----:B------:R-:W-:Y:S02]  /*0390*/  IMAD R9, R4, 0x4, R7 ;  /* 0x0000000404097824 */ /* 0x000fe400078e0207 */
[----:B0-----:R-:W-:-:S04]  /*03a0*/  IMAD.WIDE R6, R7, 0x2, R14 ;  /* 0x0000000207067825 */ /* 0x001fc800078e020e */
[----:B------:R-:W-:Y:S01]  /*03b0*/  IMAD.WIDE R24, R9, 0x2, R14 ;  /* 0x0000000209187825 */ /* 0x000fe200078e020e */
[----:B------:R-:W-:-:S03]  /*03c0*/  LEA R9, R4, R9, 0x2 ;  /* 0x0000000904097211 */ /* 0x000fc600078e10ff */
[C---:B------:R-:W-:Y:S02]  /*03d0*/  IMAD.WIDE R12, R4.reuse, 0x2, R6 ;  /* 0x00000002040c7825 */ /* 0x040fe400078e0206 */
[----:B------:R-:W2:Y:S02]  /*03e0*/  LDG.E.S16 R6, desc[UR6][R6.64] ;  /* 0x0000000606067981 */ /* 0x000ea4000c1e1700 */
[C---:B------:R-:W-:Y:S02]  /*03f0*/  IMAD.WIDE R20, R4.reuse, 0x2, R24 ;  /* 0x0000000204147825 */ /* 0x040fe400078e0218 */
[----:B------:R0:W2:Y:S02]  /*0400*/  LDG.E.S16 R27, desc[UR6][R12.64] ;  /* 0x000000060c1b7981 */ /* 0x0000a4000c1e1700 */
[----:B------:R-:W-:Y:S02]  /*0410*/  IMAD.WIDE R16, R4, 0x2, R12 ;  /* 0x0000000204107825 */ /* 0x000fe400078e020c */
[----:B------:R1:W3:Y:S02]  /*0420*/  LDG.E.S16 R23, desc[UR6][R20.64] ;  /* 0x0000000614177981 */ /* 0x0002e4000c1e1700 */
[----:B------:R-:W-:-:S02]  /*0430*/  IMAD.WIDE R10, R9, 0x2, R14 ;  /* 0x00000002090a7825 */ /* 0x000fc400078e020e */
[----:B------:R-:W3:Y:S02]  /*0440*/  LDG.E.S16 R24, desc[UR6][R24.64] ;  /* 0x0000000618187981 */ /* 0x000ee4000c1e1700 */
[C---:B0-----:R-:W-:Y:S02]  /*0450*/  IMAD.WIDE R12, R4.reuse, 0x2, R16 ;  /* 0x00000002040c7825 */ /* 0x041fe400078e0210 */
[----:B------:R0:W4:Y:S02]  /*0460*/  LDG.E.S16 R26, desc[UR6][R16.64] ;  /* 0x00000006101a7981 */ /* 0x000124000c1e1700 */
[----:B-1----:R-:W-:-:S04]  /*0470*/  IMAD.WIDE R20, R4, 0x2, R20 ;  /* 0x0000000204147825 */ /* 0x002fc800078e0214 */
[C---:B------:R-:W-:Y:S01]  /*0480*/  IMAD R7, R4.reuse, 0x4, R9 ;  /* 0x0000000404077824 */ /* 0x040fe200078e0209 */
[----:B------:R1:W4:Y:S01]  /*0490*/  LDG.E.S16 R25, desc[UR6][R12.64] ;  /* 0x000000060c197981 */ /* 0x000322000c1e1700 */
[----:B------:R-:W-:-:S03]  /*04a0*/  IMAD.WIDE R18, R4, 0x2, R10 ;  /* 0x0000000204127825 */ /* 0x000fc600078e020a */
[----:B------:R-:W5:Y:S01]  /*04b0*/  LDG.E.S16 R10, desc[UR6][R10.64] ;  /* 0x000000060a0a7981 */ /* 0x000f62000c1e1700 */
[----:B------:R-:W-:-:S03]  /*04c0*/  IMAD.WIDE R14, R7, 0x2, R14 ;  /* 0x00000002070e7825 */ /* 0x000fc600078e020e */
[----:B------:R-:W5:Y:S01]  /*04d0*/  LDG.E.S16 R22, desc[UR6][R20.64] ;  /* 0x0000000614167981 */ /* 0x000f62000c1e1700 */
[----:B0-----:R-:W-:-:S03]  /*04e0*/  IMAD.WIDE R16, R4, 0x2, R20 ;  /* 0x0000000204107825 */ /* 0x001fc600078e0214 */
[----:B------:R0:W5:Y:S01]  /*04f0*/  LDG.E.S16 R9, desc[UR6][R18.64] ;  /* 0x0000000612097981 */ /* 0x000162000c1e1700 */
[----:B-1----:R-:W-:-:S03]  /*0500*/  IMAD.WIDE R12, R4, 0x2, R18 ;  /* 0x00000002040c7825 */ /* 0x002fc600078e0212 */
[----:B------:R1:W5:Y:S04]  /*0510*/  LDG.E.S16 R11, desc[UR6][R16.64] ;  /* 0x00000006100b7981 */ /* 0x000368000c1e1700 */
[----:B------:R1:W5:Y:S01]  /*0520*/  LDG.E.S16 R29, desc[UR6][R12.64] ;  /* 0x000000060c1d7981 */ /* 0x000362000c1e1700 */
[----:B0-----:R-:W-:-:S04]  /*0530*/  IMAD.WIDE R18, R4, 0x2, R12 ;  /* 0x0000000204127825 */ /* 0x001fc800078e020c */
[C---:B-1----:R-:W-:Y:S02]  /*0540*/  IMAD.WIDE R16, R4.reuse, 0x2, R14 ;  /* 0x0000000204107825 */ /* 0x042fe400078e020e */
[----:B------:R-:W5:Y:S02]  /*0550*/  LDG.E.S16 R18, desc[UR6][R18.64] ;  /* 0x0000000612127981 */ /* 0x000f64000c1e1700 */
[C---:B------:R-:W-:Y:S02]  /*0560*/  IMAD.WIDE R20, R4.reuse, 0x2, R16 ;  /* 0x0000000204147825 */ /* 0x040fe400078e0210 */
[----:B------:R-:W5:Y:S04]  /*0570*/  LDG.E.S16 R14, desc[UR6][R14.64] ;  /* 0x000000060e0e7981 */ /* 0x000f68000c1e1700 */
[----:B------:R-:W5:Y:S01]  /*0580*/  LDG.E.S16 R17, desc[UR6][R16.64] ;  /* 0x0000000610117981 */ /* 0x000f62000c1e1700 */
[----:B------:R-:W-:-:S03]  /*0590*/  IMAD.WIDE R12, R4, 0x2, R20 ;  /* 0x00000002040c7825 */ /* 0x000fc600078e0214 */
[----:B------:R-:W5:Y:S04]  /*05a0*/  LDG.E.S16 R20, desc[UR6][R20.64] ;  /* 0x0000000614147981 */ /* 0x000f68000c1e1700 */
[----:B------:R-:W5:Y:S01]  /*05b0*/  LDG.E.S16 R13, desc[UR6][R12.64] ;  /* 0x000000060c0d7981 */ /* 0x000f62000c1e1700 */
[----:B------:R-:W-:-:S04]  /*05c0*/  IADD3 R8, PT, PT, R8, 0x10, RZ ;  /* 0x0000001008087810 */ /* 0x000fc80007ffe0ff */
[----:B------:R-:W-:Y:S01]  /*05d0*/  ISETP.GE.AND P1, PT, R8, -0xc, PT ;  /* 0xfffffff40800780c */ /* 0x000fe20003f26270 */
[----:B------:R-:W-:Y:S01]  /*05e0*/  IMAD R7, R4, 0x4, R7 ;  /* 0x0000000404077824 */ /* 0x000fe200078e0207 */
[----:B--2---:R-:W-:-:S04]  /*05f0*/  IADD3 R6, PT, PT, R27, R28, R6 ;  /* 0x0000001c1b067210 */ /* 0x004fc80007ffe006 */
[----:B----4-:R-:W-:-:S04]  /*0600*/  IADD3 R6, PT, PT, R25, R6, R26 ;  /* 0x0000000619067210 */ /* 0x010fc80007ffe01a */
[----:B---3--:R-:W-:-:S04]  /*0610*/  IADD3 R6, PT, PT, R23, R6, R24 ;  /* 0x0000000617067210 */ /* 0x008fc80007ffe018 */
[----:B-----5:R-:W-:-:S04]  /*0620*/  IADD3 R6, PT, PT, R11, R6, R22 ;  /* 0x000000060b067210 */ /* 0x020fc80007ffe016 */
[----:B------:R-:W-:-:S04]  /*0630*/  IADD3 R6, PT, PT, R9, R6, R10 ;  /* 0x0000000609067210 */ /* 0x000fc80007ffe00a */
[----:B------:R-:W-:-:S04]  /*0640*/  IADD3 R6, PT, PT, R18, R6, R29 ;  /* 0x0000000612067210 */ /* 0x000fc80007ffe01d */
[----:B------:R-:W-:-:S04]  /*0650*/  IADD3 R6, PT, PT, R17, R6, R14 ;  /* 0x0000000611067210 */ /* 0x000fc80007ffe00e */
[----:B------:R-:W-:Y:S01]  /*0660*/  IADD3 R28, PT, PT, R13, R6, R20 ;  /* 0x000000060d1c7210 */ /* 0x000fe20007ffe014 */
[----:B------:R-:W-:Y:S06]  /*0670*/  @!P1 BRA `(.L_x_8) ;  /* 0xfffffffc00409947 */ /* 0x000fec000383ffff */
.L_x_7:
[----:B------:R-:W-:Y:S05]  /*0680*/  BSYNC.RECONVERGENT B3 ;  /* 0x0000000000037941 */ /* 0x000fea0003800200 */
.L_x_6:
[----:B------:R-:W-:Y:S01]  /*0690*/  IADD3 R6, PT, PT, -R8, RZ, RZ ;  /* 0x000000ff08067210 */ /* 0x000fe20007ffe1ff */
[----:B------:R-:W-:Y:S03]  /*06a0*/  BSSY.RECONVERGENT B3, `(.L_x_9) ;  /* 0x000001c000037945 */ /* 0x000fe60003800200 */
[----:B------:R-:W-:-:S13]  /*06b0*/  ISETP.GT.AND P1, PT, R6, 0x4, PT ;  /* 0x000000040600780c */ /* 0x000fda0003f24270 */
[----:B------:R-:W-:Y:S05]  /*06c0*/  @!P1 BRA `(.L_x_10) ;  /* 0x0000000000649947 */ /* 0x000fea0003800000 */
[----:B------:R-:W0:Y:S01]  /*06d0*/  LDC.64 R10, c[0x0][0x388] ;  /* 0x0000e200ff0a7b82 */ /* 0x000e220000000a00 */
[----:B------:R-:W-:Y:S02]  /*06e0*/  IMAD R9, R4, 0x4, R7 ;  /* 0x0000000404097824 */ /* 0x000fe400078e0207 */
[----:B0-----:R-:W-:-:S04]  /*06f0*/  IMAD.WIDE R20, R7, 0x2, R10 ;  /* 0x0000000207147825 */ /* 0x001fc800078e020a */
[----:B------:R-:W-:-:S04]  /*0700*/  IMAD.WIDE R6, R9, 0x2, R10 ;  /* 0x0000000209067825 */ /* 0x000fc800078e020a */
[C---:B------:R-:W-:Y:S02]  /*0710*/  IMAD.WIDE R14, R4.reuse, 0x2, R20 ;  /* 0x00000002040e7825 */ /* 0x040fe400078e0214 */
[----:B------:R-:W2:Y:S02]  /*0720*/  LDG.E.S16 R21, desc[UR6][R20.64] ;  /* 0x0000000614157981 */ /* 0x000ea4000c1e1700 */
[C---:B------:R-:W-:Y:S02]  /*0730*/  IMAD.WIDE R12, R4.reuse, 0x2, R6 ;  /* 0x00000002040c7825 */ /* 0x040fe400078e0206 */
[----:B------:R0:W3:Y:S02]  /*0740*/  LDG.E.S16 R6, desc[UR6][R6.64] ;  /* 0x0000000606067981 */ /* 0x0000e4000c1e1700 */
[C---:B------:R-:W-:Y:S02]  /*0750*/  IMAD.WIDE R10, R4.reuse, 0x2, R14 ;  /* 0x00000002040a7825 */ /* 0x040fe400078e020e */
[----:B------:R-:W2:Y:S02]  /*0760*/  LDG.E.S16 R14, desc[UR6][R14.64] ;  /* 0x000000060e0e7981 */ /* 0x000ea4000c1e1700 */
[----:B------:R-:W-:-:S02]  /*0770*/  IMAD.WIDE R18, R4, 0x2, R12 ;  /* 0x0000000204127825 */ /* 0x000fc400078e020c */
[----:B------:R-:W3:Y:S02]  /*0780*/  LDG.E.S16 R12, desc[UR6][R12.64] ;  /* 0x000000060c0c7981 */ /* 0x000ee4000c1e1700 */
[C---:B------:R-:W-:Y:S02]  /*0790*/  IMAD.WIDE R16, R4.reuse, 0x2, R10 ;  /* 0x0000000204107825 */ /* 0x040fe400078e020a */
[----:B------:R-:W4:Y:S02]  /*07a0*/  LDG.E.S16 R10, desc[UR6][R10.64] ;  /* 0x000000060a0a7981 */ /* 0x000f24000c1e1700 */
[C---:B------:R-:W-:Y:S02]  /*07b0*/  IMAD.WIDE R22, R4.reuse, 0x2, R18 ;  /* 0x0000000204167825 */ /* 0x040fe400078e0212 */
[----:B------:R-:W4:Y:S04]  /*07c0*/  LDG.E.S16 R16, desc[UR6][R16.64] ;  /* 0x0000000610107981 */ /* 0x000f28000c1e1700 */
[----:B------:R-:W5:Y:S04]  /*07d0*/  LDG.E.S16 R18, desc[UR6][R18.64] ;  /* 0x0000000612127981 */ /* 0x000f68000c1e1700 */
[----:B------:R-:W5:Y:S01]  /*07e0*/  LDG.E.S16 R22, desc[UR6][R22.64] ;  /* 0x0000000616167981 */ /* 0x000f62000c1e1700 */
[----:B------:R-:W-:Y:S01]  /*07f0*/  PLOP3.LUT P0, PT, PT, PT, PT, 0x8, 0x80 ;  /* 0x000000000080781c */ /* 0x000fe20003f0e170 */
[----:B0-----:R-:W-:Y:S01]  /*0800*/  IMAD R7, R4, 0x4, R9 ;  /* 0x0000000404077824 */ /* 0x001fe200078e0209 */
[----:B------:R-:W-:-:S02]  /*0810*/  IADD3 R8, PT, PT, R8, 0x8, RZ ;  /* 0x0000000808087810 */ /* 0x000fc40007ffe0ff */
[----:B--2---:R-:W-:-:S04]  /*0820*/  IADD3 R21, PT, PT, R14, R28, R21 ;  /* 0x0000001c0e157210 */ /* 0x004fc80007ffe015 */
[----:B----4-:R-:W-:-:S04]  /*0830*/  IADD3 R21, PT, PT, R16, R21, R10 ;  /* 0x0000001510157210 */ /* 0x010fc80007ffe00a */
[----:B---3--:R-:W-:-:S04]  /*0840*/  IADD3 R21, PT, PT, R12, R21, R6 ;  /* 0x000000150c157210 */ /* 0x008fc80007ffe006 */
[----:B-----5:R-:W-:-:S07]  /*0850*/  IADD3 R28, PT, PT, R22, R21, R18 ;  /* 0x00000015161c7210 */ /* 0x020fce0007ffe012 */
.L_x_10:
[----:B------:R-:W-:Y:S05]  /*0860*/  BSYNC.RECONVERGENT B3 ;  /* 0x0000000000037941 */ /* 0x000fea0003800200 */
.L_x_9:
[----:B------:R-:W-:-:S13]  /*0870*/  ISETP.NE.OR P0, PT, R8, RZ, P0 ;  /* 0x000000ff0800720c */ /* 0x000fda0000705670 */
[----:B------:R-:W-:Y:S05]  /*0880*/  @!P0 BREAK.RELIABLE B0 ;  /* 0x0000000000008942 */ /* 0x000fea0003800100 */
[----:B------:R-:W-:Y:S05]  /*0890*/  @!P0 BRA `(.L_x_3) ;  /* 0x0000000000408947 */ /* 0x000fea0003800000 */
.L_x_5:
[----:B------:R-:W-:Y:S05]  /*08a0*/  BSYNC.RELIABLE B0 ;  /* 0x0000000000007941 */ /* 0x000fea0003800100 */
.L_x_4:
[----:B------:R-:W0:Y:S02]  /*08b0*/  LDC.64 R10, c[0x0][0x388] ;  /* 0x0000e200ff0a7b82 */ /* 0x000e240000000a00 */
[----:B0-----:R-:W-:-:S04]  /*08c0*/  IMAD.WIDE R10, R7, 0x2, R10 ;  /* 0x00000002070a7825 */ /* 0x001fc800078e020a */
[C---:B------:R-:W-:Y:S02]  /*08d0*/  IMAD.WIDE R12, R4.reuse, 0x2, R10 ;  /* 0x00000002040c7825 */ /* 0x040fe400078e020a */
[----:B------:R-:W2:Y:S02]  /*08e0*/  LDG.E.S16 R11, desc[UR6][R10.64] ;  /* 0x000000060a0b7981 */ /* 0x000ea4000c1e1700 */
[C---:B------:R-:W-:Y:S02]  /*08f0*/  IMAD.WIDE R14, R4.reuse, 0x2, R12 ;  /* 0x00000002040e7825 */ /* 0x040fe400078e020c */
[----:B------:R-:W2:Y:S02]  /*0900*/  LDG.E.S16 R12, desc[UR6][R12.64] ;  /* 0x000000060c0c7981 */ /* 0x000ea4000c1e1700 */
[----:B------:R-:W-:Y:S02]  /*0910*/  IMAD.WIDE R16, R4, 0x2, R14 ;  /* 0x0000000204107825 */ /* 0x000fe400078e020e */
[----:B------:R-:W3:Y:S04]  /*0920*/  LDG.E.S16 R15, desc[UR6][R14.64] ;  /* 0x000000060e0f7981 */ /* 0x000ee8000c1e1700 */
[----:B------:R-:W3:Y:S01]  /*0930*/  LDG.E.S16 R16, desc[UR6][R16.64] ;  /* 0x0000000610107981 */ /* 0x000ee2000c1e1700 */
[----:B------:R-:W-:-:S04]  /*0940*/  IADD3 R8, PT, PT, R8, 0x4, RZ ;  /* 0x0000000408087810 */ /* 0x000fc80007ffe0ff */
[----:B------:R-:W-:Y:S01]  /*0950*/  ISETP.NE.AND P0, PT, R8, RZ, PT ;  /* 0x000000ff0800720c */ /* 0x000fe20003f05270 */
[----:B------:R-:W-:Y:S01]  /*0960*/  IMAD R7, R4, 0x4, R7 ;  /* 0x0000000404077824 */ /* 0x000fe200078e0207 */
[----:B--2---:R-:W-:-:S04]  /*0970*/  IADD3 R28, PT, PT, R12, R28, R11 ;  /* 0x0000001c0c1c7210 */ /* 0x004fc80007ffe00b */
[----:B---3--:R-:W-:-:S07]  /*0980*/  IADD3 R28, PT, PT, R16, R28, R15 ;  /* 0x0000001c101c7210 */ /* 0x008fce0007ffe00f */
[----:B------:R-:W-:Y:S05]  /*0990*/  @P0 BRA `(.L_x_4) ;  /* 0xfffffffc00c40947 */ /* 0x000fea000383ffff */
.L_x_3:
[----:B------:R-:W-:Y:S05]  /*09a0*/  BSYNC.RECONVERGENT B1 ;  /* 0x0000000000017941 */ /* 0x000fea0003800200 */
.L_x_2:
[----:B------:R-:W-:-:S13]  /*09b0*/  ISETP.NE.AND P0, PT, R5, RZ, PT ;  /* 0x000000ff0500720c */ /* 0x000fda0003f05270 */
[----:B------:R-:W-:Y:S05]  /*09c0*/  @!P0 BRA `(.L_x_1) ;  /* 0x0000000000248947 */ /* 0x000fea0003800000 */
[----:B------:R-:W0:Y:S01]  /*09d0*/  LDC.64 R8, c[0x0][0x388] ;  /* 0x0000e200ff087b82 */ /* 0x000e220000000a00 */
[----:B------:R-:W-:-:S07]  /*09e0*/  IADD3 R5, PT, PT, -R5, RZ, RZ ;  /* 0x000000ff05057210 */ /* 0x000fce0007ffe1ff */
.L_x_11:
[----:B0-----:R-:W-:-:S06]  /*09f0*/  IMAD.WIDE R10, R7, 0x2, R8 ;  /* 0x00000002070a7825 */ /* 0x001fcc00078e0208 */
[----:B------:R-:W2:Y:S01]  /*0a00*/  LDG.E.S16 R11, desc[UR6][R10.64] ;  /* 0x000000060a0b7981 */ /* 0x000ea2000c1e1700 */
[----:B------:R-:W-:Y:S01]  /*0a10*/  VIADD R5, R5, 0x1 ;  /* 0x0000000105057836 */ /* 0x000fe20000000000 */
[----:B------:R-:W-:-:S04]  /*0a20*/  IADD3 R7, PT, PT, R4, R7, RZ ;  /* 0x0000000704077210 */ /* 0x000fc80007ffe0ff */
[----:B------:R-:W-:Y:S01]  /*0a30*/  ISETP.NE.AND P0, PT, R5, RZ, PT ;  /* 0x000000ff0500720c */ /* 0x000fe20003f05270 */
[----:B--2---:R-:W-:-:S12]  /*0a40*/  IMAD.IADD R28, R11, 0x1, R28 ;  /* 0x000000010b1c7824 */ /* 0x004fd800078e021c */
[----:B------:R-:W-:Y:S05]  /*0a50*/  @P0 BRA `(.L_x_11) ;  /* 0xfffffffc00e40947 */ /* 0x000fea000383ffff */
.L_x_1:
[----:B------:R-:W-:Y:S05]  /*0a60*/  BSYNC.RECONVERGENT B2 ;  /* 0x0000000000027941 */ /* 0x000fea0003800200 */
.L_x_0:
[----:B------:R-:W-:Y:S05]  /*0a70*/  WARPSYNC.ALL ;  /* 0x0000000000007948 */ /* 0x000fea0003800000 */
[----:B------:R-:W0:Y:S01]  /*0a80*/  S2UR UR5, SR_CgaCtaId ;  /* 0x00000000000579c3 */ /* 0x000e220000008800 */
[----:B------:R-:W-:Y:S01]  /*0a90*/  UMOV UR4, 0x400 ;  /* 0x0000040000047882 */ /* 0x000fe20000000000 */
[----:B------:R-:W-:Y:S02]  /*0aa0*/  ISETP.GE.U32.AND P1, PT, R2, 0x2, PT ;  /* 0x000000020200780c */ /* 0x000fe40003f26070 */
[----:B------:R-:W-:Y:S01]  /*0ab0*/  ISETP.NE.AND P0, PT, R0, RZ, PT ;  /* 0x000000ff0000720c */ /* 0x000fe20003f05270 */
[----:B0-----:R-:W-:-:S06]  /*0ac0*/  ULEA UR4, UR5, UR4, 0x18 ;  /* 0x0000000405047291 */ /* 0x001fcc000f8ec0ff */
[----:B------:R-:W-:-:S05]  /*0ad0*/  LEA R5, R0, UR4, 0x2 ;  /* 0x0000000400057c11 */ /* 0x000fca000f8e10ff */
[----:B------:R0:W-:Y:S01]  /*0ae0*/  STS [R5], R28 ;  /* 0x0000001c05007388 */ /* 0x0001e20000000800 */
[----:B------:R-:W-:Y:S06]  /*0af0*/  BAR.SYNC.DEFER_BLOCKING 0x0 ;  /* 0x0000000000007b1d */ /* 0x000fec0000010000 */
[----:B------:R-:W-:Y:S05]  /*0b00*/  @!P1 BRA `(.L_x_12) ;  /* 0x00000000002c9947 */ /* 0x000fea0003800000 */
.L_x_13:
[----:B------:R-:W-:-:S04]  /*0b10*/  SHF.R.U32.HI R8, RZ, 0x1, R2 ;  /* 0x00000001ff087819 */ /* 0x000fc80000011602 */
[----:B------:R-:W-:-:S13]  /*0b20*/  ISETP.GE.U32.AND P1, PT, R0, R8, PT ;  /* 0x000000080000720c */ /* 0x000fda0003f26070 */
[----:B------:R-:W-:Y:S01]  /*0b30*/  @!P1 LEA R4, R8, R5, 0x2 ;  /* 0x0000000508049211 */ /* 0x000fe200078e10ff */
[----:B------:R-:W-:Y:S05]  /*0b40*/  @!P1 LDS R7, [R5] ;  /* 0x0000000005079984 */ /* 0x000fea0000000800 */
[----:B------:R-:W1:Y:S02]  /*0b50*/  @!P1 LDS R4, [R4] ;  /* 0x0000000004049984 */ /* 0x000e640000000800 */
[----:B-1----:R-:W-:-:S05]  /*0b60*/  @!P1 IMAD.IADD R6, R4, 0x1, R7 ;  /* 0x0000000104069824 */ /* 0x002fca00078e0207 */
[----:B------:R1:W-:Y:S01]  /*0b70*/  @!P1 STS [R5], R6 ;  /* 0x0000000605009388 */ /* 0x0003e20000000800 */
[----:B------:R-:W-:Y:S01]  /*0b80*/  BAR.SYNC.DEFER_BLOCKING 0x0 ;  /* 0x0000000000007b1d */ /* 0x000fe20000010000 */
[----:B------:R-:W-:Y:S02]  /*0b90*/  ISETP.GT.U32.AND P1, PT, R2, 0x3, PT ;  /* 0x000000030200780c */ /* 0x000fe40003f24070 */
[----:B------:R-:W-:-:S11]  /*0ba0*/  MOV R2, R8 ;  /* 0x0000000800027202 */ /* 0x000fd60000000f00 */
[----:B-1----:R-:W-:Y:S05]  /*0bb0*/  @P1 BRA `(.L_x_13) ;  /* 0xfffffffc00d41947 */ /* 0x002fea000383ffff */
.L_x_12:
[----:B------:R-:W-:Y:S05]  /*0bc0*/  @P0 EXIT ;  /* 0x000000000000094d */ /* 0x000fea0003800000 */
[----:B------:R-:W1:Y:S01]  /*0bd0*/  S2UR UR5, SR_CgaCtaId ;  /* 0x00000000000579c3 */ /* 0x000e620000008800 */
[----:B------:R-:W-:-:S07]  /*0be0*/  UMOV UR4, 0x400 ;  /* 0x0000040000047882 */ /* 0x000fce0000000000 */
[----:B0-----:R-:W0:Y:S01]  /*0bf0*/  LDC.64 R4, c[0x0][0x380] ;  /* 0x0000e000ff047b82 */ /* 0x001e220000000a00 */
[----:B-1----:R-:W-:Y:S01]  /*0c00*/  ULEA UR4, UR5, UR4, 0x18 ;  /* 0x0000000405047291 */ /* 0x002fe2000f8ec0ff */
[----:B0-----:R-:W-:-:S08]  /*0c10*/  IMAD.WIDE.U32 R2, R3, 0x2, R4 ;  /* 0x0000000203027825 */ /* 0x001fd000078e0004 */
[----:B------:R-:W0:Y:S04]  /*0c20*/  LDS R7, [UR4] ;  /* 0x00000004ff077984 */ /* 0x000e280008000800 */
[----:B0-----:R-:W-:Y:S01]  /*0c30*/  STG.E.U16 desc[UR6][R2.64], R7 ;  /* 0x0000000702007986 */ /* 0x001fe2000c101506 */
[----:B------:R-:W-:Y:S05]  /*0c40*/  EXIT ;  /* 0x000000000000794d */ /* 0x000fea0003800000 */
.L_x_14:
[----:B------:R-:W-:-:S00]  /*0c50*/  BRA `(.L_x_14) ;  /* 0xfffffffc00fc7947 */ /* 0x000fc0000383ffff */
[----:B------:R-:W-:-:S00]  /*0c60*/  NOP ;  /* 0x0000000000007918 */ /* 0x000fc00000000000 */
        /* <DEDUP_REMOVED lines=9> */
.L_x_53:


//--------------------- .text._Z11debugPrintsPsi  --------------------------
	.section	.text._Z11debugPrintsPsi,"ax",@progbits
	.align	128
        .global         _Z11debugPrintsPsi
        .type           _Z11debugPrintsPsi,@function
        .size           _Z11debugPrintsPsi,(.L_x_54 - _Z11debugPrintsPsi)
        .other          _Z11debugPrintsPsi,@"STO_CUDA_ENTRY STV_DEFAULT"
_Z11debugPrintsPsi:
.text._Z11debugPrintsPsi:
[----:B------:R-:W0:Y:S08]  /*0000*/  LDC R1, c[0x0][0x37c] ;  /* 0x0000df00ff017b82 */ /* 0x000e300000000800 */
[----:B------:R-:W1:Y:S01]  /*0010*/  LDC R22, c[0x0][0x388] ;  /* 0x0000e200ff167b82 */ /* 0x000e620000000800 */
[----:B------:R-:W2:Y:S01]  /*0020*/  LDCU UR4, c[0x0][0x2f8] ;  /* 0x00005f00ff0477ac */ /* 0x000ea20008000800 */
[----:B0-----:R-:W-:Y:S01]  /*0030*/  VIADD R1, R1, 0xfffffff8 ;  /* 0xfffffff801017836 */ /* 0x001fe20000000000 */
[----:B------:R-:W0:Y:S04]  /*0040*/  LDCU UR5, c[0x0][0x2fc] ;  /* 0x00005f80ff0577ac */ /* 0x000e280008000800 */
[----:B--2---:R-:W-:-:S02]  /*0050*/  IADD3 R18, P1, PT, R1, UR4, RZ ;  /* 0x0000000401127c10 */ /* 0x004fc4000ff3e0ff */
[----:B-1----:R-:W-:-:S03]  /*0060*/  ISETP.GE.AND P0, PT, R22, -0x1, PT ;  /* 0xffffffff1600780c */ /* 0x002fc60003f06270 */
[----:B0-----:R-:W-:-:S10]  /*0070*/  IMAD.X R2, RZ, RZ, UR5, P1 ;  /* 0x00000005ff027e24 */ /* 0x001fd400088e06ff */
[----:B------:R-:W-:Y:S05]  /*0080*/  @!P0 BRA `(.L_x_15) ;  /* 0x0000000c00d88947 */ /* 0x000fea0003800000 */
[----:B------:R-:W0:Y:S01]  /*0090*/  LDCU.64 UR4, c[0x0][0x380] ;  /* 0x00007000ff0477ac */ /* 0x000e220008000a00 */
[----:B------:R-:W-:Y:S01]  /*00a0*/  BSSY.RECONVERGENT B8, `(.L_x_15) ;  /* 0x00000f4000087945 */ /* 0x000fe20003800200 */
[----:B------:R-:W-:Y:S02]  /*00b0*/  VIADD R22, R22, 0x2 ;  /* 0x0000000216167836 */ /* 0x000fe40000000000 */
[----:B------:R-:W-:Y:S01]  /*00c0*/  IMAD.MOV.U32 R19, RZ, RZ, RZ ;  /* 0x000000ffff137224 */ /* 0x000fe200078e00ff */
[----:B------:R-:W1:Y:S01]  /*00d0*/  LDCU.64 UR36, c[0x0][0x358] ;  /* 0x00006b00ff2477ac */ /* 0x000e620008000a00 */
[----:B0-----:R-:W-:-:S04]  /*00e0*/  UIADD3 URZ, UP0, UPT, UR4, 0x4, URZ ;  /* 0x0000000404ff7890 */ /* 0x001fc8000ff1e0ff */
[----:B------:R-:W-:-:S12]  /*00f0*/  UIADD3.X UR38, UPT, UPT, URZ, UR5, URZ, UP0, !UPT ;  /* 0x00000005ff267290 */ /* 0x000fd800087fe4ff */
.L_x_48:
[C---:B------:R-:W-:Y:S01]  /*0100*/  ISETP.GE.AND P0, PT, R22.reuse, 0x4, PT ;  /* 0x000000041600780c */ /* 0x040fe20003f06270 */
[C---:B------:R-:W-:Y:S01]  /*0110*/  IMAD R25, R22.reuse, R19, RZ ;  /* 0x0000001316197224 */ /* 0x040fe200078e02ff */
[----:B------:R-:W-:Y:S01]  /*0120*/  VIMNMX R6, PT, PT, R22, 0x1, !PT ;  /* 0x0000000116067848 */ /* 0x000fe20007fe0100 */
[----:B------:R-:W-:Y:S02]  /*0130*/  VIADD R19, R19, 0x1 ;  /* 0x0000000113137836 */ /* 0x000fe40000000000 */
[----:B------:R-:W-:-:S03]  /*0140*/  IMAD.MOV.U32 R0, RZ, RZ, RZ ;  /* 0x000000ffff007224 */ /* 0x000fc600078e00ff */
[----:B------:R-:W-:-:S04]  /*0150*/  ISETP.NE.AND P1, PT, R19, R6, PT ;  /* 0x000000061300720c */ /* 0x000fc80003f25270 */
[----:B------:R-:W-:Y:S01]  /*0160*/  P2R R23, PR, RZ, 0x2 ;  /* 0x00000002ff177803 */ /* 0x000fe20000000000 */
[----:B------:R-:W-:Y:S08]  /*0170*/  @!P0 BRA `(.L_x_16) ;  /* 0x0000000800008947 */ /* 0x000ff00003800000 */
[----:B------:R-:W0:Y:S01]  /*0180*/  LDCU UR4, c[0x0][0x380] ;  /* 0x00007000ff0477ac */ /* 0x000e220008000800 */
[----:B------:R-:W-:Y:S01]  /*0190*/  IMAD.U32 R5, RZ, RZ, UR38 ;  /* 0x00000026ff057e24 */ /* 0x000fe2000f8e00ff */
[----:B------:R-:W-:Y:S01]  /*01a0*/  LOP3.LUT R6, R6, 0x7ffffffc, RZ, 0xc0, !PT ;  /* 0x7ffffffc06067812 */ /* 0x000fe200078ec0ff */
[----:B------:R-:W-:Y:S04]  /*01b0*/  BSSY.RECONVERGENT B7, `(.L_x_17) ;  /* 0x000007a000077945 */ /* 0x000fe80003800200 */
[----:B------:R-:W-:Y:S01]  /*01c0*/  IMAD.MOV R24, RZ, RZ, -R6 ;  /* 0x000000ffff187224 */ /* 0x000fe200078e0a06 */
[----:B0-----:R-:W-:-:S06]  /*01d0*/  UIADD3 UR4, UPT, UPT, UR4, 0x4, URZ ;  /* 0x0000000404047890 */ /* 0x001fcc000fffe0ff */
[----:B------:R-:W-:-:S04]  /*01e0*/  IMAD.U32 R4, RZ, RZ, UR4 ;  /* 0x00000004ff047e24 */ /* 0x000fc8000f8e00ff */
[----:B------:R-:W-:-:S04]  /*01f0*/  IMAD.WIDE.U32 R4, R25, 0x2, R4 ;  /* 0x0000000219047825 */ /* 0x000fc800078e0004 */
[----:B------:R-:W-:Y:S02]  /*0200*/  IMAD.MOV.U32 R16, RZ, RZ, R4 ;  /* 0x000000ffff107224 */ /* 0x000fe400078e0004 */
[----:B------:R-:W-:-:S07]  /*0210*/  IMAD.MOV.U32 R17, RZ, RZ, R5 ;  /* 0x000000ffff117224 */ /* 0x000fce00078e0005 */
.L_x_34:
[----:B-1----:R-:W2:Y:S01]  /*0220*/  LDG.E.U16 R10, desc[UR36][R16.64+-0x4] ;  /* 0xfffffc24100a7981 */ /* 0x002ea2000c1e1500 */
[----:B------:R-:W-:Y:S01]  /*0230*/  VIADD R24, R24, 0x4 ;  /* 0x0000000418187836 */ /* 0x000fe20000000000 */
[----:B------:R-:W-:Y:S04]  /*0240*/  BSSY.RECONVERGENT B6, `(.L_x_18) ;  /* 0x000001b000067945 */ /* 0x000fe80003800200 */
[----:B------:R-:W-:-:S04]  /*0250*/  ISETP.NE.AND P1, PT, R24, RZ, PT ;  /* 0x000000ff1800720c */ /* 0x000fc80003f25270 */
[----:B------:R-:W-:Y:S02]  /*0260*/  P2R R26, PR, RZ, 0x2 ;  /* 0x00000002ff1a7803 */ /* 0x000fe40000000000 */
[----:B--2---:R-:W-:-:S04]  /*0270*/  PRMT R0, R10, 0x9910, RZ ;  /* 0x000099100a007816 */ /* 0x004fc800000000ff */
[----:B------:R-:W-:-:S13]  /*0280*/  ISETP.GT.AND P0, PT, R0, -0x1, PT ;  /* 0xffffffff0000780c */ /* 0x000fda0003f04270 */
[----:B------:R-:W-:Y:S05]  /*0290*/  @P0 BRA `(.L_x_19) ;  /* 0x00000000002c0947 */ /* 0x000fea0003800000 */
[----:B------:R-:W-:Y:S01]  /*02a0*/  MOV R8, 0x18 ;  /* 0x0000001800087802 */ /* 0x000fe20000000f00 */
[----:B------:R0:W-:Y:S01]  /*02b0*/  STL [R1], R0 ;  /* 0x0000000001007387 */ /* 0x0001e20000100800 */
[----:B------:R-:W1:Y:S01]  /*02c0*/  LDCU.64 UR4, c[0x4][URZ] ;  /* 0x01000000ff0477ac */ /* 0x000e620008000a00 */
[----:B------:R-:W-:Y:S02]  /*02d0*/  IMAD.MOV.U32 R6, RZ, RZ, R18 ;  /* 0x000000ffff067224 */ /* 0x000fe400078e0012 */
[----:B------:R-:W-:Y:S01]  /*02e0*/  IMAD.MOV.U32 R7, RZ, RZ, R2 ;  /* 0x000000ffff077224 */ /* 0x000fe200078e0002 */
[----:B------:R-:W2:Y:S01]  /*02f0*/  LDC.64 R8, c[0x4][R8] ;  /* 0x0100000008087b82 */ /* 0x000ea20000000a00 */
[----:B-1----:R-:W-:Y:S01]  /*0300*/  MOV R4, UR4 ;  /* 0x0000000400047c02 */ /* 0x002fe20008000f00 */
[----:B0-----:R-:W-:-:S07]  /*0310*/  IMAD.U32 R5, RZ, RZ, UR5 ;  /* 0x00000005ff057e24 */ /* 0x001fce000f8e00ff */
[----:B------:R-:W-:-:S07]  /*0320*/  LEPC R20, `(.L_x_20) ;  /* 0x000000001014794e */ /* 0x000fce0000000000 */
[----:B--2---:R-:W-:Y:S05]  /*0330*/  CALL.ABS.NOINC R8 ;  /* 0x0000000008007343 */ /* 0x004fea0003c00000 */
.L_x_20:
[----:B------:R-:W-:Y:S05]  /*0340*/  BRA `(.L_x_21) ;  /* 0x0000000000287947 */ /* 0x000fea0003800000 */
.L_x_19:
[----:B------:R-:W-:Y:S01]  /*0350*/  MOV R8, 0x18 ;  /* 0x0000001800087802 */ /* 0x000fe20000000f00 */
[----:B------:R0:W-:Y:S01]  /*0360*/  STL [R1], R10 ;  /* 0x0000000a01007387 */ /* 0x0001e20000100800 */
[----:B------:R-:W1:Y:S01]  /*0370*/  LDCU.64 UR4, c[0x4][0x8] ;  /* 0x01000100ff0477ac */ /* 0x000e620008000a00 */
[----:B------:R-:W-:Y:S02]  /*0380*/  IMAD.MOV.U32 R6, RZ, RZ, R18 ;  /* 0x000000ffff067224 */ /* 0x000fe400078e0012 */
[----:B------:R-:W-:Y:S01]  /*0390*/  IMAD.MOV.U32 R7, RZ, RZ, R2 ;  /* 0x000000ffff077224 */ /* 0x000fe200078e0002 */
[----:B------:R-:W2:Y:S01]  /*03a0*/  LDC.64 R8, c[0x4][R8] ;  /* 0x0100000008087b82 */ /* 0x000ea20000000a00 */
[----:B-1----:R-:W-:Y:S02]  /*03b0*/  IMAD.U32 R4, RZ, RZ, UR4 ;  /* 0x00000004ff047e24 */ /* 0x002fe4000f8e00ff */
[----:B0-----:R-:W-:-:S07]  /*03c0*/  IMAD.U32 R5, RZ, RZ, UR5 ;  /* 0x00000005ff057e24 */ /* 0x001fce000f8e00ff */
[----:B------:R-:W-:-:S07]  /*03d0*/  LEPC R20, `(.L_x_21) ;  /* 0x000000001014794e */ /* 0x000fce0000000000 */
[----:B--2---:R-:W-:Y:S05]  /*03e0*/  CALL.ABS.NOINC R8 ;  /* 0x0000000008007343 */ /* 0x004fea0003c00000 */
.L_x_21:
[----:B------:R-:W-:Y:S05]  /*03f0*/  BSYNC.RECONVERGENT B6 ;  /* 0x0000000000067941 */ /* 0x000fea0003800200 */
.L_x_18:
[----:B------:R-:W2:Y:S01]  /*0400*/  LDG.E.U16 R10, desc[UR36][R16.64+-0x2] ;  /* 0xfffffe24100a7981 */ /* 0x000ea2000c1e1500 */
[----:B------:R-:W-:Y:S01]  /*0410*/  BSSY.RECONVERGENT B6, `(.L_x_22) ;  /* 0x0000019000067945 */ /* 0x000fe20003800200 */
[----:B--2---:R-:W-:-:S04]  /*0420*/  PRMT R0, R10, 0x9910, RZ ;  /* 0x000099100a007816 */ /* 0x004fc800000000ff */
[----:B------:R-:W-:-:S13]  /*0430*/  ISETP.GE.AND P0, PT, R0, RZ, PT ;  /* 0x000000ff0000720c */ /* 0x000fda0003f06270 */
[----:B------:R-:W-:Y:S05]  /*0440*/  @!P0 BRA `(.L_x_23) ;  /* 0x00000000002c8947 */ /* 0x000fea0003800000 */
[----:B------:R-:W-:Y:S01]  /*0450*/  MOV R8, 0x18 ;  /* 0x0000001800087802 */ /* 0x000fe20000000f00 */
[----:B------:R0:W-:Y:S01]  /*0460*/  STL [R1], R10 ;  /* 0x0000000a01007387 */ /* 0x0001e20000100800 */
[----:B------:R-:W1:Y:S01]  /*0470*/  LDCU.64 UR4, c[0x4][0x8] ;  /* 0x01000100ff0477ac */ /* 0x000e620008000a00 */
[----:B------:R-:W-:Y:S01]  /*0480*/  IMAD.MOV.U32 R6, RZ, RZ, R18 ;  /* 0x000000ffff067224 */ /* 0x000fe200078e0012 */
[----:B------:R-:W-:Y:S02]  /*0490*/  MOV R7, R2 ;  /* 0x0000000200077202 */ /* 0x000fe40000000f00 */
[----:B------:R-:W2:Y:S01]  /*04a0*/  LDC.64 R8, c[0x4][R8] ;  /* 0x0100000008087b82 */ /* 0x000ea20000000a00 */
[----:B-1----:R-:W-:Y:S02]  /*04b0*/  IMAD.U32 R4, RZ, RZ, UR4 ;  /* 0x00000004ff047e24 */ /* 0x002fe4000f8e00ff */
[----:B0-----:R-:W-:-:S07]  /*04c0*/  IMAD.U32 R5, RZ, RZ, UR5 ;  /* 0x00000005ff057e24 */ /* 0x001fce000f8e00ff */
[----:B------:R-:W-:-:S07]  /*04d0*/  LEPC R20, `(.L_x_24) ;  /* 0x000000001014794e */ /* 0x000fce0000000000 */
[----:B--2---:R-:W-:Y:S05]  /*04e0*/  CALL.ABS.NOINC R8 ;  /* 0x0000000008007343 */ /* 0x004fea0003c00000 */
.L_x_24:
[----:B------:R-:W-:Y:S05]  /*04f0*/  BRA `(.L_x_25) ;  /* 0x0000000000287947 */ /* 0x000fea0003800000 */
.L_x_23:
        /* <DEDUP_REMOVED lines=10> */
.L_x_25:
[----:B------:R-:W-:Y:S05]  /*05a0*/  BSYNC.RECONVERGENT B6 ;  /* 0x0000000000067941 */ /* 0x000fea0003800200 */
.L_x_22:
        /* <DEDUP_REMOVED lines=15> */
.L_x_28:
[----:B------:R-:W-:Y:S05]  /*06a0*/  BRA `(.L_x_29) ;  /* 0x0000000000287947 */ /* 0x000fea0003800000 */
.L_x_27:
[----:B------:R-:W-:Y:S01]  /*06b0*/  MOV R8, 0x18 ;  /* 0x0000001800087802 */ /* 0x000fe20000000f00 */
[----:B------:R0:W-:Y:S01]  /*06c0*/  STL [R1], R0 ;  /* 0x0000000001007387 */ /* 0x0001e20000100800 */
[----:B------:R-:W1:Y:S01]  /*06d0*/  LDCU.64 UR4, c[0x4][URZ] ;  /* 0x01000000ff0477ac */ /* 0x000e620008000a00 */
[----:B------:R-:W-:Y:S01]  /*06e0*/  MOV R6, R18 ;  /* 0x0000001200067202 */ /* 0x000fe20000000f00 */
[----:B------:R-:W-:Y:S02]  /*06f0*/  IMAD.MOV.U32 R7, RZ, RZ, R2 ;  /* 0x000000ffff077224 */ /* 0x000fe400078e0002 */
[----:B------:R-:W2:Y:S01]  /*0700*/  LDC.64 R8, c[0x4][R8] ;  /* 0x0100000008087b82 */ /* 0x000ea20000000a00 */
[----:B-1----:R-:W-:Y:S02]  /*0710*/  IMAD.U32 R4, RZ, RZ, UR4 ;  /* 0x00000004ff047e24 */ /* 0x002fe4000f8e00ff */
[----:B0-----:R-:W-:-:S07]  /*0720*/  IMAD.U32 R5, RZ, RZ, UR5 ;  /* 0x00000005ff057e24 */ /* 0x001fce000f8e00ff */
[----:B------:R-:W-:-:S07]  /*0730*/  LEPC R20, `(.L_x_29) ;  /* 0x000000001014794e */ /* 0x000fce0000000000 */
[----:B--2---:R-:W-:Y:S05]  /*0740*/  CALL.ABS.NOINC R8 ;  /* 0x0000000008007343 */ /* 0x004fea0003c00000 */
.L_x_29:
[----:B------:R-:W-:Y:S05]  /*0750*/  BSYNC.RECONVERGENT B6 ;  /* 0x0000000000067941 */ /* 0x000fea0003800200 */
.L_x_26:
        /* <DEDUP_REMOVED lines=15> */
.L_x_32:
[----:B------:R-:W-:Y:S05]  /*0850*/  BRA `(.L_x_33) ;  /* 0x0000000000287947 */ /* 0x000fea0003800000 */
.L_x_31:
        /* <DEDUP_REMOVED lines=10> */
.L_x_33:
[----:B------:R-:W-:Y:S05]  /*0900*/  BSYNC.RECONVERGENT B6 ;  /* 0x0000000000067941 */ /* 0x000fea0003800200 */
.L_x_30:
[----:B------:R-:W-:Y:S02]  /*0910*/  ISETP.NE.AND P6, PT, R26, RZ, PT ;  /* 0x000000ff1a00720c */ /* 0x000fe40003fc5270 */
[----:B------:R-:W-:-:S05]  /*0920*/  IADD3 R16, P0, PT, R16, 0x8, RZ ;  /* 0x0000000810107810 */ /* 0x000fca0007f1e0ff */
[----:B------:R-:W-:-:S06]  /*0930*/  IMAD.X R17, RZ, RZ, R17, P0 ;  /* 0x000000ffff117224 */ /* 0x000fcc00000e0611 */
[----:B------:R-:W-:Y:S05]  /*0940*/  @P6 BRA `(.L_x_34) ;  /* 0xfffffff800346947 */ /* 0x000fea000383ffff */
[----:B------:R-:W-:Y:S05]  /*0950*/  BSYNC.RECONVERGENT B7 ;  /* 0x0000000000077941 */ /* 0x000fea0003800200 */
.L_x_17:
[----:B------:R-:W-:-:S04]  /*0960*/  VIMNMX R0, PT, PT, R22, 0x1, !PT ;  /* 0x0000000116007848 */ /* 0x000fc80007fe0100 */
[----:B------:R-:W-:-:S07]  /*0970*/  LOP3.LUT R0, R0, 0x7ffffffc, RZ, 0xc0, !PT ;  /* 0x7ffffffc00007812 */ /* 0x000fce00078ec0ff */
.L_x_16:
[----:B------:R-:W-:-:S04]  /*0980*/  VIMNMX R24, PT, PT, R22, 0x1, !PT ;  /* 0x0000000116187848 */ /* 0x000fc80007fe0100 */
[----:B------:R-:W-:-:S04]  /*0990*/  LOP3.LUT R24, R24, 0x3, RZ, 0xc0, !PT ;  /* 0x0000000318187812 */ /* 0x000fc800078ec0ff */
[----:B------:R-:W-:-:S13]  /*09a0*/  ISETP.NE.AND P0, PT, R24, RZ, PT ;  /* 0x000000ff1800720c */ /* 0x000fda0003f05270 */
[----:B------:R-:W-:Y:S05]  /*09b0*/  @!P0 BRA `(.L_x_35) ;  /* 0x0000000400608947 */ /* 0x000fea0003800000 */
[----:B------:R-:W0:Y:S01]  /*09c0*/  LDC.64 R16, c[0x0][0x380] ;  /* 0x0000e000ff107b82 */ /* 0x000e220000000a00 */
[----:B------:R-:W-:-:S05]  /*09d0*/  IADD3 R25, PT, PT, R25, R0, RZ ;  /* 0x0000000019197210 */ /* 0x000fca0007ffe0ff */
[----:B0-----:R-:W-:-:S05]  /*09e0*/  IMAD.WIDE R16, R25, 0x2, R16 ;  /* 0x0000000219107825 */ /* 0x001fca00078e0210 */
[----:B-1----:R-:W2:Y:S01]  /*09f0*/  LDG.E.U16 R10, desc[UR36][R16.64] ;  /* 0x00000024100a7981 */ /* 0x002ea2000c1e1500 */
        /* <DEDUP_REMOVED lines=14> */
.L_x_38:
[----:B------:R-:W-:Y:S05]  /*0ae0*/  BRA `(.L_x_39) ;  /* 0x0000000000287947 */ /* 0x000fea0003800000 */
.L_x_37:
        /* <DEDUP_REMOVED lines=10> */
.L_x_39:
[----:B------:R-:W-:Y:S05]  /*0b90*/  BSYNC.RECONVERGENT B6 ;  /* 0x0000000000067941 */ /* 0x000fea0003800200 */
.L_x_36:
[----:B------:R-:W-:Y:S01]  /*0ba0*/  ISETP.NE.AND P0, PT, R24, 0x1, PT ;  /* 0x000000011800780c */ /* 0x000fe20003f05270 */
[----:B------:R-:W-:-:S12]  /*0bb0*/  BSSY.RECONVERGENT B7, `(.L_x_35) ;  /* 0x0000038000077945 */ /* 0x000fd80003800200 */
[----:B------:R-:W-:Y:S05]  /*0bc0*/  @!P0 BRA `(.L_x_40) ;  /* 0x0000000000d88947 */ /* 0x000fea0003800000 */
        /* <DEDUP_REMOVED lines=11> */
[----:B-1----:R-:W-:Y:S01]  /*0c80*/  IMAD.U32 R4, RZ, RZ, UR4 ;  /* 0x00000004ff047e24 */ /* 0x002fe2000f8e00ff */
[----:B0-----:R-:W-:-:S07]  /*0c90*/  MOV R5, UR5 ;  /* 0x0000000500057c02 */ /* 0x001fce0008000f00 */
[----:B------:R-:W-:-:S07]  /*0ca0*/  LEPC R20, `(.L_x_43) ;  /* 0x000000001014794e */ /* 0x000fce0000000000 */
[----:B--2---:R-:W-:Y:S05]  /*0cb0*/  CALL.ABS.NOINC R8 ;  /* 0x0000000008007343 */ /* 0x004fea0003c00000 */
.L_x_43:
[----:B------:R-:W-:Y:S05]  /*0cc0*/  BRA `(.L_x_44) ;  /* 0x0000000000287947 */ /* 0x000fea0003800000 */
.L_x_42:
        /* <DEDUP_REMOVED lines=10> */
.L_x_44:
[----:B------:R-:W-:Y:S05]  /*0d70*/  BSYNC.RECONVERGENT B6 ;  /* 0x0000000000067941 */ /* 0x000fea0003800200 */
.L_x_41:
[----:B------:R-:W-:-:S13]  /*0d80*/  ISETP.NE.AND P0, PT, R24, 0x2, PT ;  /* 0x000000021800780c */ /* 0x000fda0003f05270 */
[----:B------:R-:W-:Y:S05]  /*0d90*/  @!P0 BRA `(.L_x_40) ;  /* 0x0000000000648947 */ /* 0x000fea0003800000 */
[----:B------:R-:W2:Y:S02]  /*0da0*/  LDG.E.U16 R16, desc[UR36][R16.64+0x4] ;  /* 0x0000042410107981 */ /* 0x000ea4000c1e1500 */
[----:B--2---:R-:W-:-:S04]  /*0db0*/  PRMT R0, R16, 0x9910, RZ ;  /* 0x0000991010007816 */ /* 0x004fc800000000ff */
[----:B------:R-:W-:-:S13]  /*0dc0*/  ISETP.GE.AND P0, PT, R0, RZ, PT ;  /* 0x000000ff0000720c */ /* 0x000fda0003f06270 */
[----:B------:R-:W-:Y:S05]  /*0dd0*/  @!P0 BRA `(.L_x_45) ;  /* 0x00000000002c8947 */ /* 0x000fea0003800000 */
[----:B------:R-:W-:Y:S01]  /*0de0*/  MOV R0, 0x18 ;  /* 0x0000001800007802 */ /* 0x000fe20000000f00 */
[----:B------:R0:W-:Y:S01]  /*0df0*/  STL [R1], R16 ;  /* 0x0000001001007387 */ /* 0x0001e20000100800 */
[----:B------:R-:W1:Y:S01]  /*0e00*/  LDCU.64 UR4, c[0x4][0x8] ;  /* 0x01000100ff0477ac */ /* 0x000e620008000a00 */
[----:B------:R-:W-:Y:S01]  /*0e10*/  IMAD.MOV.U32 R6, RZ, RZ, R18 ;  /* 0x000000ffff067224 */ /* 0x000fe200078e0012 */
[----:B------:R0:W2:Y:S01]  /*0e20*/  LDC.64 R8, c[0x4][R0] ;  /* 0x0100000000087b82 */ /* 0x0000a20000000a00 */
[----:B------:R-:W-:Y:S01]  /*0e30*/  MOV R7, R2 ;  /* 0x0000000200077202 */ /* 0x000fe20000000f00 */
[----:B-1----:R-:W-:Y:S02]  /*0e40*/  IMAD.U32 R4, RZ, RZ, UR4 ;  /* 0x00000004ff047e24 */ /* 0x002fe4000f8e00ff */
[----:B0-----:R-:W-:-:S07]  /*0e50*/  IMAD.U32 R5, RZ, RZ, UR5 ;  /* 0x00000005ff057e24 */ /* 0x001fce000f8e00ff */
[----:B------:R-:W-:-:S07]  /*0e60*/  LEPC R20, `(.L_x_46) ;  /* 0x000000001014794e */ /* 0x000fce0000000000 */
[----:B--2---:R-:W-:Y:S05]  /*0e70*/  CALL.ABS.NOINC R8 ;  /* 0x0000000008007343 */ /* 0x004fea0003c00000 */
.L_x_46:
[----:B------:R-:W-:Y:S05]  /*0e80*/  BRA `(.L_x_40) ;  /* 0x0000000000287947 */ /* 0x000fea0003800000 */
.L_x_45:
[----:B------:R-:W-:Y:S01]  /*0e90*/  MOV R3, 0x18 ;  /* 0x0000001800037802 */ /* 0x000fe20000000f00 */
[----:B------:R0:W-:Y:S01]  /*0ea0*/  STL [R1], R0 ;  /* 0x0000000001007387 */ /* 0x0001e20000100800 */
[----:B------:R-:W1:Y:S01]  /*0eb0*/  LDCU.64 UR4, c[0x4][URZ] ;  /* 0x01000000ff0477ac */ /* 0x000e620008000a00 */
[----:B------:R-:W-:Y:S01]  /*0ec0*/  IMAD.MOV.U32 R6, RZ, RZ, R18 ;  /* 0x000000ffff067224 */ /* 0x000fe200078e0012 */
[----:B------:R0:W2:Y:S01]  /*0ed0*/  LDC.64 R8, c[0x4][R3] ;  /* 0x0100000003087b82 */ /* 0x0000a20000000a00 */
[----:B------:R-:W-:Y:S02]  /*0ee0*/  IMAD.MOV.U32 R7, RZ, RZ, R2 ;  /* 0x000000ffff077224 */ /* 0x000fe400078e0002 */
[----:B-1----:R-:W-:Y:S02]  /*0ef0*/  IMAD.U32 R4, RZ, RZ, UR4 ;  /* 0x00000004ff047e24 */ /* 0x002fe4000f8e00ff */
[----:B0-----:R-:W-:-:S07]  /*0f00*/  IMAD.U32 R5, RZ, RZ, UR5 ;  /* 0x00000005ff057e24 */ /* 0x001fce000f8e00ff */
[----:B------:R-:W-:-:S07]  /*0f10*/  LEPC R20, `(.L_x_40) ;  /* 0x000000001014794e */ /* 0x000fce0000000000 */
[----:B--2---:R-:W-:Y:S05]  /*0f20*/  CALL.ABS.NOINC R8 ;  /* 0x0000000008007343 */ /* 0x004fea0003c00000 */
.L_x_40:
[----:B------:R-:W-:Y:S05]  /*0f30*/  BSYNC.RECONVERGENT B7 ;  /* 0x0000000000077941 */ /* 0x000fea0003800200 */
.L_x_35:
[----:B------:R-:W-:Y:S01]  /*0f40*/  MOV R0, 0x18 ;  /* 0x0000001800007802 */ /* 0x000fe20000000f00 */
[----:B------:R-:W0:Y:S01]  /*0f50*/  LDCU.64 UR4, c[0x4][0x10] ;  /* 0x01000200ff0477ac */ /* 0x000e220008000a00 */
[----:B------:R-:W-:Y:S02]  /*0f60*/  CS2R R6, SRZ ;  /* 0x0000000000067805 */ /* 0x000fe4000001ff00 */
[----:B------:R2:W3:Y:S01]  /*0f70*/  LDC.64 R8, c[0x4][R0] ;  /* 0x0100000000087b82 */ /* 0x0004e20000000a00 */
[----:B0-----:R-:W-:Y:S02]  /*0f80*/  IMAD.U32 R4, RZ, RZ, UR4 ;  /* 0x00000004ff047e24 */ /* 0x001fe4000f8e00ff */
[----:B--2---:R-:W-:-:S07]  /*0f90*/  IMAD.U32 R5, RZ, RZ, UR5 ;  /* 0x00000005ff057e24 */ /* 0x004fce000f8e00ff */
[----:B------:R-:W-:-:S07]  /*0fa0*/  LEPC R20, `(.L_x_47) ;  /* 0x000000001014794e */ /* 0x000fce0000000000 */
[----:B-1-3--:R-:W-:Y:S05]  /*0fb0*/  CALL.ABS.NOINC R8 ;  /* 0x0000000008007343 */ /* 0x00afea0003c00000 */
.L_x_47:
[----:B------:R-:W-:-:S13]  /*0fc0*/  ISETP.NE.AND P6, PT, R23, RZ, PT ;  /* 0x000000ff1700720c */ /* 0x000fda0003fc5270 */
[----:B------:R-:W-:Y:S05]  /*0fd0*/  @P6 BRA `(.L_x_48) ;  /* 0xfffffff000486947 */ /* 0x000fea000383ffff */
[----:B------:R-:W-:Y:S05]  /*0fe0*/  BSYNC.RECONVERGENT B8 ;  /* 0x0000000000087941 */ /* 0x000fea0003800200 */
.L_x_15:
[----:B------:R-:W-:Y:S01]  /*0ff0*/  MOV R0, 0x18 ;  /* 0x0000001800007802 */ /* 0x000fe20000000f00 */
[----:B------:R-:W0:Y:S01]  /*1000*/  LDCU.64 UR4, c[0x4][0x10] ;  /* 0x01000200ff0477ac */ /* 0x000e220008000a00 */
[----:B------:R-:W-:Y:S02]  /*1010*/  CS2R R6, SRZ ;  /* 0x0000000000067805 */ /* 0x000fe4000001ff00 */
[----:B------:R1:W2:Y:S01]  /*1020*/  LDC.64 R2, c[0x4][R0] ;  /* 0x0100000000027b82 */ /* 0x0002a20000000a00 */
[----:B0-----:R-:W-:Y:S02]  /*1030*/  IMAD.U32 R4, RZ, RZ, UR4 ;  /* 0x00000004ff047e24 */ /* 0x001fe4000f8e00ff */
[----:B-1----:R-:W-:-:S07]  /*1040*/  IMAD.U32 R5, RZ, RZ, UR5 ;  /* 0x00000005ff057e24 */ /* 0x002fce000f8e00ff */
[----:B------:R-:W-:-:S07]  /*1050*/  LEPC R20, `(.L_x_49) ;  /* 0x000000001014794e */ /* 0x000fce0000000000 */
[----:B--2---:R-:W-:Y:S05]  /*1060*/  CALL.ABS.NOINC R2 ;  /* 0x0000000002007343 */ /* 0x004fea0003c00000 */
.L_x_49:
[----:B------:R-:W-:Y:S05]  /*1070*/  EXIT ;  /* 0x000000000000794d */ /* 0x000fea0003800000 */
.L_x_50:
        /* <DEDUP_REMOVED lines=16> */
.L_x_54:


//--------------------- .text._Z16completeWrappingPsi --------------------------
	.section	.text._Z16completeWrappingPsi,"ax",@progbits
	.align	128
        .global         _Z16completeWrappingPsi
        .type           _Z16completeWrappingPsi,@function
        .size           _Z16completeWrappingPsi,(.L_x_55 - _Z16completeWrappingPsi)
        .other          _Z16completeWrappingPsi,@"STO_CUDA_ENTRY STV_DEFAULT"
_Z16completeWrappingPsi:
.text._Z16completeWrappingPsi:
[----:B------:R-:W-:Y:S01]  /*0000*/  LDC R1, c[0x0][0x37c] ;  /* 0x0000df00ff017b82 */ /* 0x000fe20000000800 */
[----:B------:R-:W0:Y:S07]  /*0010*/  S2R R3, SR_TID.X ;  /* 0x0000000000037919 */ /* 0x000e2e0000002100 */
[----:B------:R-:W0:Y:S08]  /*0020*/  S2UR UR4, SR_CTAID.X ;  /* 0x00000000000479c3 */ /* 0x000e300000002500 */
[----:B------:R-:W0:Y:S08]  /*0030*/  LDC R0, c[0x0][0x360] ;  /* 0x0000d800ff007b82 */ /* 0x000e300000000800 */
[----:B------:R-:W1:Y:S01]  /*0040*/  LDC R12, c[0x0][0x388] ;  /* 0x0000e200ff0c7b82 */ /* 0x000e620000000800 */
[----:B0-----:R-:W-:-:S05]  /*0050*/  IMAD R0, R0, UR4, R3 ;  /* 0x0000000400007c24 */ /* 0x001fca000f8e0203 */
[----:B------:R-:W-:-:S04]  /*0060*/  IADD3 R13, PT, PT, R0, 0x1, RZ ;  /* 0x00000001000d7810 */ /* 0x000fc80007ffe0ff */
[----:B-1----:R-:W-:-:S13]  /*0070*/  ISETP.GT.AND P0, PT, R13, R12, PT ;  /* 0x0000000c0d00720c */ /* 0x002fda0003f04270 */
[----:B------:R-:W-:Y:S05]  /*0080*/  @P0 EXIT ;  /* 0x000000000000094d */ /* 0x000fea0003800000 */
[----:B------:R-:W0:Y:S01]  /*0090*/  LDCU.64 UR6, c[0x0][0x380] ;  /* 0x00007000ff0677ac */ /* 0x000e220008000a00 */
[----:B------:R-:W-:Y:S01]  /*00a0*/  SHF.R.S32.HI R0, RZ, 0x1f, R12 ;  /* 0x0000001fff007819 */ /* 0x000fe2000001140c */
[----:B------:R-:W1:Y:S01]  /*00b0*/  LDC.64 R10, c[0x0][0x380] ;  /* 0x0000e000ff0a7b82 */ /* 0x000e620000000a00 */
[C---:B------:R-:W-:Y:S01]  /*00c0*/  IADD3 R2, P0, PT, R13.reuse, R12, RZ ;  /* 0x0000000c0d027210 */ /* 0x040fe20007f1e0ff */
[----:B------:R-:W2:Y:S03]  /*00d0*/  LDCU.64 UR4, c[0x0][0x358] ;  /* 0x00006b00ff0477ac */ /* 0x000ea60008000a00 */
[----:B------:R-:W-:Y:S02]  /*00e0*/  LEA.HI.X.SX32 R3, R13, R0, 0x1, P0 ;  /* 0x000000000d037211 */ /* 0x000fe400000f0eff */
[----:B0-----:R-:W-:-:S04]  /*00f0*/  LEA R6, P0, R2, UR6, 0x1 ;  /* 0x0000000602067c11 */ /* 0x001fc8000f8008ff */
[----:B------:R-:W-:-:S05]  /*0100*/  LEA.HI.X R7, R2, UR7, R3, 0x1, P0 ;  /* 0x0000000702077c11 */ /* 0x000fca00080f0c03 */
[----:B--2---:R-:W2:Y:S01]  /*0110*/  LDG.E.U16 R15, desc[UR4][R6.64+0x4] ;  /* 0x00000404060f7981 */ /* 0x004ea2000c1e1500 */
[----:B------:R-:W-:-:S04]  /*0120*/  IADD3 R0, PT, PT, R12, 0x2, RZ ;  /* 0x000000020c007810 */ /* 0x000fc80007ffe0ff */
[----:B------:R-:W-:Y:S01]  /*0130*/  IADD3 R3, PT, PT, R13, R0, RZ ;  /* 0x000000000d037210 */ /* 0x000fe20007ffe0ff */
[----:B------:R-:W-:-:S04]  /*0140*/  IMAD R5, R0, R12, R13 ;  /* 0x0000000c00057224 */ /* 0x000fc800078e020d */
[----:B------:R-:W-:Y:S02]  /*0150*/  IMAD R3, R0, R12, R3 ;  /* 0x0000000c00037224 */ /* 0x000fe400078e0203 */
[----:B-1----:R-:W-:-:S04]  /*0160*/  IMAD.WIDE R4, R5, 0x2, R10 ;  /* 0x0000000205047825 */ /* 0x002fc800078e020a */
[----:B------:R-:W-:-:S05]  /*0170*/  IMAD.WIDE R2, R3, 0x2, R10 ;  /* 0x0000000203027825 */ /* 0x000fca00078e020a */
[----:B--2---:R-:W-:Y:S04]  /*0180*/  STG.E.U16 desc[UR4][R2.64], R15 ;  /* 0x0000000f02007986 */ /* 0x004fe8000c101504 */
[----:B------:R-:W2:Y:S01]  /*0190*/  LDG.E.U16 R5, desc[UR4][R4.64] ;  /* 0x0000000404057981 */ /* 0x000ea2000c1e1500 */
[C---:B------:R-:W-:Y:S02]  /*01a0*/  IMAD R9, R13.reuse, R0, RZ ;  /* 0x000000000d097224 */ /* 0x040fe400078e02ff */
[----:B------:R-:W-:-:S04]  /*01b0*/  IMAD.WIDE R6, R13, 0x2, R10 ;  /* 0x000000020d067825 */ /* 0x000fc800078e020a */
[----:B------:R-:W-:-:S04]  /*01c0*/  IMAD.WIDE R8, R9, 0x2, R10 ;  /* 0x0000000209087825 */ /* 0x000fc800078e020a */
[----:B------:R-:W-:Y:S01]  /*01d0*/  IMAD.WIDE R10, R12, 0x2, R8 ;  /* 0x000000020c0a7825 */ /* 0x000fe200078e0208 */
[----:B--2---:R-:W-:Y:S04]  /*01e0*/  STG.E.U16 desc[UR4][R6.64], R5 ;  /* 0x0000000506007986 */ /* 0x004fe8000c101504 */
[----:B------:R-:W2:Y:S04]  /*01f0*/  LDG.E.U16 R13, desc[UR4][R8.64+0x2] ;  /* 0x00000204080d7981 */ /* 0x000ea8000c1e1500 */
[----:B------:R-:W3:Y:S04]  /*0200*/  LDG.E.U16 R17, desc[UR4][R10.64] ;  /* 0x000000040a117981 */ /* 0x000ee8000c1e1500 */
[----:B--2---:R-:W-:Y:S04]  /*0210*/  STG.E.U16 desc[UR4][R10.64+0x2], R13 ;  /* 0x0000020d0a007986 */ /* 0x004fe8000c101504 */
[----:B---3--:R-:W-:Y:S01]  /*0220*/  STG.E.U16 desc[UR4][R8.64], R17 ;  /* 0x0000001108007986 */ /* 0x008fe2000c101504 */
[----:B------:R-:W-:Y:S05]  /*0230*/  EXIT ;  /* 0x000000000000794d */ /* 0x000fea0003800000 */
.L_x_51:
        /* <DEDUP_REMOVED lines=12> */
.L_x_55:


//--------------------- .text._Z13simulateIsingPsS_i --------------------------
	.section	.text._Z13simulateIsingPsS_i,"ax",@progbits
	.align	128
        .global         _Z13simulateIsingPsS_i
        .type           _Z13simulateIsingPsS_i,@function
        .size           _Z13simulateIsingPsS_i,(.L_x_56 - _Z13simulateIsingPsS_i)
        .other          _Z13simulateIsingPsS_i,@"STO_CUDA_ENTRY STV_DEFAULT"
_Z13simulateIsingPsS_i:
.text._Z13simulateIsingPsS_i:
[----:B------:R-:W-:Y:S08]  /*0000*/  LDC R1, c[0x0][0x37c] ;  /* 0x0000df00ff017b82 */ /* 0x000ff00000000800 */
[----:B------:R-:W0:Y:S01]  /*0010*/  LDC R0, c[0x0][0x390] ;  /* 0x0000e400ff007b82 */ /* 0x000e220000000800 */
[----:B------:R-:W1:Y:S07]  /*0020*/  S2R R6, SR_TID.X ;  /* 0x0000000000067919 */ /* 0x000e6e0000002100 */
[----:B------:R-:W1:Y:S08]  /*0030*/  S2UR UR4, SR_CTAID.X ;  /* 0x00000000000479c3 */ /* 0x000e700000002500 */
[----:B------:R-:W1:Y:S01]  /*0040*/  LDC R5, c[0x0][0x360] ;  /* 0x0000d800ff057b82 */ /* 0x000e620000000800 */
[----:B0-----:R-:W-:-:S04]  /*0050*/  IABS R7, R0 ;  /* 0x0000000000077213 */ /* 0x001fc80000000000 */
[----:B------:R-:W0:Y:S01]  /*0060*/  I2F.RP R4, R7 ;  /* 0x0000000700047306 */ /* 0x000e220000209400 */
[----:B-1----:R-:W-:-:S07]  /*0070*/  IMAD R5, R5, UR4, R6 ;  /* 0x0000000405057c24 */ /* 0x002fce000f8e0206 */
[----:B0-----:R-:W0:Y:S02]  /*0080*/  MUFU.RCP R4, R4 ;  /* 0x0000000400047308 */ /* 0x001e240000001000 */
[----:B0-----:R-:W-:Y:S01]  /*0090*/  VIADD R2, R4, 0xffffffe ;  /* 0x0ffffffe04027836 */ /* 0x001fe20000000000 */
[----:B------:R-:W-:-:S05]  /*00a0*/  IABS R4, R5 ;  /* 0x0000000500047213 */ /* 0x000fca0000000000 */
[----:B------:R0:W1:Y:S02]  /*00b0*/  F2I.FTZ.U32.TRUNC.NTZ R3, R2 ;  /* 0x0000000200037305 */ /* 0x000064000021f000 */
[----:B0-----:R-:W-:Y:S02]  /*00c0*/  IMAD.MOV.U32 R2, RZ, RZ, RZ ;  /* 0x000000ffff027224 */ /* 0x001fe400078e00ff */
[----:B-1----:R-:W-:-:S04]  /*00d0*/  IMAD.MOV R8, RZ, RZ, -R3 ;  /* 0x000000ffff087224 */ /* 0x002fc800078e0a03 */
[----:B------:R-:W-:-:S04]  /*00e0*/  IMAD R9, R8, R7, RZ ;  /* 0x0000000708097224 */ /* 0x000fc800078e02ff */
[----:B------:R-:W-:-:S06]  /*00f0*/  IMAD.HI.U32 R3, R3, R9, R2 ;  /* 0x0000000903037227 */ /* 0x000fcc00078e0002 */
[----:B------:R-:W-:-:S04]  /*0100*/  IMAD.HI.U32 R3, R3, R4, RZ ;  /* 0x0000000403037227 */ /* 0x000fc800078e00ff */
[----:B------:R-:W-:-:S04]  /*0110*/  IMAD.MOV R6, RZ, RZ, -R3 ;  /* 0x000000ffff067224 */ /* 0x000fc800078e0a03 */
[----:B------:R-:W-:-:S05]  /*0120*/  IMAD R2, R7, R6, R4 ;  /* 0x0000000607027224 */ /* 0x000fca00078e0204 */
[----:B------:R-:W-:-:S13]  /*0130*/  ISETP.GT.U32.AND P2, PT, R7, R2, PT ;  /* 0x000000020700720c */ /* 0x000fda0003f44070 */
[-C--:B------:R-:W-:Y:S01]  /*0140*/  @!P2 IADD3 R2, PT, PT, R2, -R7.reuse, RZ ;  /* 0x800000070202a210 */ /* 0x080fe20007ffe0ff */
[----:B------:R-:W-:Y:S01]  /*0150*/  @!P2 VIADD R3, R3, 0x1 ;  /* 0x000000010303a836 */ /* 0x000fe20000000000 */
[----:B------:R-:W-:Y:S02]  /*0160*/  ISETP.NE.AND P2, PT, R0, RZ, PT ;  /* 0x000000ff0000720c */ /* 0x000fe40003f45270 */
[----:B------:R-:W-:Y:S02]  /*0170*/  ISETP.GE.U32.AND P0, PT, R2, R7, PT ;  /* 0x000000070200720c */ /* 0x000fe40003f06070 */
[C---:B------:R-:W-:Y:S02]  /*0180*/  LOP3.LUT R2, R5.reuse, R0, RZ, 0x3c, !PT ;  /* 0x0000000005027212 */ /* 0x040fe400078e3cff */
[----:B------:R-:W-:Y:S02]  /*0190*/  IADD3 R7, PT, PT, R0, 0x2, RZ ;  /* 0x0000000200077810 */ /* 0x000fe40007ffe0ff */
[----:B------:R-:W-:Y:S01]  /*01a0*/  ISETP.GE.AND P1, PT, R2, RZ, PT ;  /* 0x000000ff0200720c */ /* 0x000fe20003f26270 */
[----:B------:R-:W-:-:S02]  /*01b0*/  IMAD.IADD R2, R5, 0x1, R0 ;  /* 0x0000000105027824 */ /* 0x000fc400078e0200 */
[----:B------:R-:W-:-:S04]  /*01c0*/  IMAD R7, R7, R0, R7 ;  /* 0x0000000007077224 */ /* 0x000fc800078e0207 */
[----:B------:R-:W-:Y:S02]  /*01d0*/  @P0 VIADD R3, R3, 0x1 ;  /* 0x0000000103030836 */ /* 0x000fe40000000000 */
[----:B------:R-:W-:-:S04]  /*01e0*/  VIADD R7, R7, 0xfffffffe ;  /* 0xfffffffe07077836 */ /* 0x000fc80000000000 */
[----:B------:R-:W-:Y:S01]  /*01f0*/  @!P1 IMAD.MOV R3, RZ, RZ, -R3 ;  /* 0x000000ffff039224 */ /* 0x000fe200078e0a03 */
[----:B------:R-:W-:-:S05]  /*0200*/  @!P2 LOP3.LUT R3, RZ, R0, RZ, 0x33, !PT ;  /* 0x00000000ff03a212 */ /* 0x000fca00078e33ff */
[----:B------:R-:W-:-:S05]  /*0210*/  IMAD R2, R3, 0x2, R2 ;  /* 0x0000000203027824 */ /* 0x000fca00078e0202 */
[----:B------:R-:W-:-:S04]  /*0220*/  IADD3 R15, PT, PT, R2, 0x3, RZ ;  /* 0x00000003020f7810 */ /* 0x000fc80007ffe0ff */
[----:B------:R-:W-:-:S13]  /*0230*/  ISETP.GT.AND P0, PT, R15, R7, PT ;  /* 0x000000070f00720c */ /* 0x000fda0003f04270 */
[----:B------:R-:W-:Y:S05]  /*0240*/  @P0 EXIT ;  /* 0x000000000000094d */ /* 0x000fea0003800000 */
[----:B------:R-:W0:Y:S01]  /*0250*/  LDC.64 R2, c[0x0][0x380] ;  /* 0x0000e000ff027b82 */ /* 0x000e220000000a00 */
[----:B------:R-:W1:Y:S01]  /*0260*/  LDCU.64 UR6, c[0x0][0x380] ;  /* 0x00007000ff0677ac */ /* 0x000e620008000a00 */
[----:B------:R-:W-:Y:S02]  /*0270*/  SHF.R.S32.HI R4, RZ, 0x1f, R0 ;  /* 0x0000001fff047819 */ /* 0x000fe40000011400 */
[C---:B------:R-:W-:Y:S01]  /*0280*/  IADD3 R5, P0, PT, R15.reuse, -R0, RZ ;  /* 0x800000000f057210 */ /* 0x040fe20007f1e0ff */
[----:B------:R-:W2:Y:S03]  /*0290*/  LDCU.64 UR4, c[0x0][0x358] ;  /* 0x00006b00ff0477ac */ /* 0x000ea60008000a00 */
[----:B------:R-:W-:Y:S01]  /*02a0*/  LEA.HI.X.SX32 R4, R15, ~R4, 0x1, P0 ;  /* 0x800000040f047211 */ /* 0x000fe200000f0eff */
[----:B------:R-:W3:Y:S01]  /*02b0*/  LDC.64 R8, c[0x0][0x388] ;  /* 0x0000e200ff087b82 */ /* 0x000ee20000000a00 */
[----:B-1----:R-:W-:-:S04]  /*02c0*/  LEA R6, P0, R5, UR6, 0x1 ;  /* 0x0000000605067c11 */ /* 0x002fc8000f8008ff */
[----:B------:R-:W-:Y:S01]  /*02d0*/  LEA.HI.X R7, R5, UR7, R4, 0x1, P0 ;  /* 0x0000000705077c11 */ /* 0x000fe200080f0c04 */
[----:B0-----:R-:W-:-:S04]  /*02e0*/  IMAD.WIDE R2, R15, 0x2, R2 ;  /* 0x000000020f027825 */ /* 0x001fc800078e0202 */
[----:B--2---:R-:W2:Y:S01]  /*02f0*/  LDG.E.U16 R6, desc[UR4][R6.64+-0x4] ;  /* 0xfffffc0406067981 */ /* 0x004ea2000c1e1500 */
[----:B------:R-:W-:-:S03]  /*0300*/  IMAD.WIDE R4, R0, 0x2, R2 ;  /* 0x0000000200047825 */ /* 0x000fc600078e0202 */
[----:B------:R-:W2:Y:S04]  /*0310*/  LDG.E.U16 R10, desc[UR4][R2.64+-0x2] ;  /* 0xfffffe04020a7981 */ /* 0x000ea8000c1e1500 */
[----:B------:R-:W2:Y:S04]  /*0320*/  LDG.E.U16 R11, desc[UR4][R2.64+0x2] ;  /* 0x00000204020b7981 */ /* 0x000ea8000c1e1500 */
[----:B------:R-:W4:Y:S04]  /*0330*/  LDG.E.U16 R13, desc[UR4][R2.64] ;  /* 0x00000004020d7981 */ /* 0x000f28000c1e1500 */
[----:B------:R-:W4:Y:S01]  /*0340*/  LDG.E.U16 R4, desc[UR4][R4.64+0x4] ;  /* 0x0000040404047981 */ /* 0x000f22000c1e1500 */
[----:B--2---:R-:W-:-:S04]  /*0350*/  IADD3 R10, PT, PT, R6, R11, R10 ;  /* 0x0000000b060a7210 */ /* 0x004fc80007ffe00a */
[----:B----4-:R-:W-:-:S04]  /*0360*/  IADD3 R10, PT, PT, R13, R10, R4 ;  /* 0x0000000a0d0a7210 */ /* 0x010fc80007ffe004 */
[----:B------:R-:W-:Y:S01]  /*0370*/  PRMT R0, R10, 0x9910, RZ ;  /* 0x000099100a007816 */ /* 0x000fe200000000ff */
[----:B------:R-:W-:-:S03]  /*0380*/  IMAD.MOV.U32 R10, RZ, RZ, 0xffff ;  /* 0x0000ffffff0a7424 */ /* 0x000fc600078e00ff */
[----:B------:R-:W-:Y:S01]  /*0390*/  ISETP.GE.AND P0, PT, R0, 0x1, PT ;  /* 0x000000010000780c */ /* 0x000fe20003f06270 */
[----:B---3--:R-:W-:-:S03]  /*03a0*/  IMAD.WIDE R6, R15, 0x2, R8 ;  /* 0x000000020f067825 */ /* 0x008fc600078e0208 */
[----:B------:R-:W-:-:S05]  /*03b0*/  SEL R9, R10, 0x1, !P0 ;  /* 0x000000010a097807 */ /* 0x000fca0004000000 */
[----:B------:R-:W-:Y:S01]  /*03c0*/  STG.E.U16 desc[UR4][R6.64], R9 ;  /* 0x0000000906007986 */ /* 0x000fe2000c101504 */
[----:B------:R-:W-:Y:S05]  /*03d0*/  EXIT ;  /* 0x000000000000794d */ /* 0x000fea0003800000 */
.L_x_52:
        /* <DEDUP_REMOVED lines=10> */
.L_x_56:


//--------------------- .nv.global.init           --------------------------
	.section	.nv.global.init,"aw",@progbits
.nv.global.init:
	.type		$str$2,@object
	.size		$str$2,($str - $str$2)
$str$2:
        /*0000*/ 	.byte	0x0a, 0x00
	.type		$str,@object
	.size		$str,($str$1 - $str)
$str:
        /*0002*/ 	.byte	0x25, 0x68, 0x64, 0x20, 0x00
	.type		$str$1,@object
	.size		$str$1,(.L_1 - $str$1)
$str$1:
        /*0007*/ 	.byte	0x20, 0x25, 0x68, 0x64, 0x20, 0x00
.L_1:


//--------------------- .nv.shared._Z17detectStableStatePsS_i --------------------------
	.section	.nv.shared._Z17detectStableStatePsS_i,"aw",@nobits
	.sectionflags	@""
	.align	4
.nv.shared._Z17detectStableStatePsS_i:
	.zero		1088


//--------------------- .nv.shared.reserved.0     --------------------------
	.section	.nv.shared.reserved.0,"aw",@nobits
	.weak		__nv_reservedSMEM_offset_0_alias
	.size		__nv_reservedSMEM_offset_0_alias, 0, 64
	.other		__nv_reservedSMEM_offset_0_alias,@"STO_CUDA_RESERVED_SHARED STV_DEFAULT"
__nv_reservedSMEM_offset_0_alias:
	.zero		0
	.zero		64


//--------------------- .nv.constant0._Z17detectStableStatePsS_i --------------------------
	.section	.nv.constant0._Z17detectStableStatePsS_i,"a",@progbits
	.sectionflags	@""
	.align	4
.nv.constant0._Z17detectStableStatePsS_i:
	.zero		916


//--------------------- .nv.constant0._Z11debugPrintsPsi --------------------------
	.section	.nv.constant0._Z11debugPrintsPsi,"a",@progbits
	.sectionflags	@""
	.align	4
.nv.constant0._Z11debugPrintsPsi:
	.zero		908


//--------------------- .nv.constant0._Z16completeWrappingPsi --------------------------
	.section	.nv.constant0._Z16completeWrappingPsi,"a",@progbits
	.sectionflags	@""
	.align	4
.nv.constant0._Z16completeWrappingPsi:
	.zero		908


//--------------------- .nv.constant0._Z13simulateIsingPsS_i --------------------------
	.section	.nv.constant0._Z13simulateIsingPsS_i,"a",@progbits
	.sectionflags	@""
	.align	4
.nv.constant0._Z13simulateIsingPsS_i:
	.zero		916


//--------------------- SYMBOLS --------------------------

	.type		.nv.reservedSmem.offset0,@object
	.size		.nv.reservedSmem.offset0,0x4
	.type		.nv.reservedSmem.cap,@object
	.size		.nv.reservedSmem.cap,0x4
	.type		vprintf,@function
